//
// Generated by NVIDIA NVVM Compiler
//
// Compiler Build ID: CL-36424714
// Cuda compilation tools, release 13.0, V13.0.88
// Based on NVVM 20.0.0
//

.version 9.0
.target sm_100
.address_size 64

	// .globl	_Z27volume_air_segmentation_gpuPKfjjjPbf
.func  (.param .b64 func_retval0) __internal_accurate_pow
(
	.param .b64 __internal_accurate_pow_param_0
)
;
// _ZZ22detect_body_bounds_gpuPKbPjjjjjjjE5h_sum has been demoted
// _ZZ22detect_body_bounds_gpuPKbPjjjjjjjE5v_sum has been demoted

.visible .entry _Z27volume_air_segmentation_gpuPKfjjjPbf(
	.param .u64 .ptr .align 1 _Z27volume_air_segmentation_gpuPKfjjjPbf_param_0,
	.param .u32 _Z27volume_air_segmentation_gpuPKfjjjPbf_param_1,
	.param .u32 _Z27volume_air_segmentation_gpuPKfjjjPbf_param_2,
	.param .u32 _Z27volume_air_segmentation_gpuPKfjjjPbf_param_3,
	.param .u64 .ptr .align 1 _Z27volume_air_segmentation_gpuPKfjjjPbf_param_4,
	.param .f32 _Z27volume_air_segmentation_gpuPKfjjjPbf_param_5
)
{
	.reg .pred 	%p<3>;
	.reg .b16 	%rs<2>;
	.reg .b32 	%r<13>;
	.reg .b32 	%f<3>;
	.reg .b64 	%rd<9>;

	ld.param.u64 	%rd1, [_Z27volume_air_segmentation_gpuPKfjjjPbf_param_0];
	ld.param.u32 	%r2, [_Z27volume_air_segmentation_gpuPKfjjjPbf_param_1];
	ld.param.u32 	%r3, [_Z27volume_air_segmentation_gpuPKfjjjPbf_param_2];
	ld.param.u32 	%r4, [_Z27volume_air_segmentation_gpuPKfjjjPbf_param_3];
	ld.param.u64 	%rd2, [_Z27volume_air_segmentation_gpuPKfjjjPbf_param_4];
	ld.param.f32 	%f1, [_Z27volume_air_segmentation_gpuPKfjjjPbf_param_5];
	mov.u32 	%r5, %ctaid.y;
	mov.u32 	%r6, %nctaid.x;
	mov.u32 	%r7, %ntid.x;
	mov.u32 	%r8, %ctaid.x;
	mov.u32 	%r9, %tid.x;
	mad.lo.s32 	%r10, %r5, %r6, %r8;
	mad.lo.s32 	%r1, %r10, %r7, %r9;
	mul.lo.s32 	%r11, %r3, %r2;
	mul.lo.s32 	%r12, %r11, %r4;
	setp.ge.u32 	%p1, %r1, %r12;
	@%p1 bra 	$L__BB0_2;
	cvta.to.global.u64 	%rd3, %rd1;
	cvta.to.global.u64 	%rd4, %rd2;
	cvt.u64.u32 	%rd5, %r1;
	mul.wide.u32 	%rd6, %r1, 4;
	add.s64 	%rd7, %rd3, %rd6;
	ld.global.f32 	%f2, [%rd7];
	setp.lt.f32 	%p2, %f2, %f1;
	selp.u16 	%rs1, 1, 0, %p2;
	add.s64 	%rd8, %rd4, %rd5;
	st.global.u8 	[%rd8], %rs1;
$L__BB0_2:
	ret;

}
	// .globl	_Z22detect_body_bounds_gpuPKbPjjjjjjj
.visible .entry _Z22detect_body_bounds_gpuPKbPjjjjjjj(
	.param .u64 .ptr .align 1 _Z22detect_body_bounds_gpuPKbPjjjjjjj_param_0,
	.param .u64 .ptr .align 1 _Z22detect_body_bounds_gpuPKbPjjjjjjj_param_1,
	.param .u32 _Z22detect_body_bounds_gpuPKbPjjjjjjj_param_2,
	.param .u32 _Z22detect_body_bounds_gpuPKbPjjjjjjj_param_3,
	.param .u32 _Z22detect_body_bounds_gpuPKbPjjjjjjj_param_4,
	.param .u32 _Z22detect_body_bounds_gpuPKbPjjjjjjj_param_5,
	.param .u32 _Z22detect_body_bounds_gpuPKbPjjjjjjj_param_6,
	.param .u32 _Z22detect_body_bounds_gpuPKbPjjjjjjj_param_7
)
{
	.reg .pred 	%p<206>;
	.reg .b16 	%rs<59>;
	.reg .b32 	%r<296>;
	.reg .b32 	%f<165>;
	.reg .b64 	%rd<141>;
	// demoted variable
	.shared .align 4 .b8 _ZZ22detect_body_bounds_gpuPKbPjjjjjjjE5h_sum[4096];
	// demoted variable
	.shared .align 4 .b8 _ZZ22detect_body_bounds_gpuPKbPjjjjjjjE5v_sum[4096];
	ld.param.u64 	%rd9, [_Z22detect_body_bounds_gpuPKbPjjjjjjj_param_0];
	ld.param.u64 	%rd8, [_Z22detect_body_bounds_gpuPKbPjjjjjjj_param_1];
	ld.param.u32 	%r115, [_Z22detect_body_bounds_gpuPKbPjjjjjjj_param_2];
	ld.param.u32 	%r116, [_Z22detect_body_bounds_gpuPKbPjjjjjjj_param_3];
	ld.param.u32 	%r118, [_Z22detect_body_bounds_gpuPKbPjjjjjjj_param_5];
	ld.param.u32 	%r119, [_Z22detect_body_bounds_gpuPKbPjjjjjjj_param_6];
	ld.param.u32 	%r120, [_Z22detect_body_bounds_gpuPKbPjjjjjjj_param_7];
	cvta.to.global.u64 	%rd1, %rd9;
	cvta.to.global.u64 	%rd2, %rd8;
	mov.u32 	%r1, %tid.x;
	setp.ne.s32 	%p21, %r1, 0;
	@%p21 bra 	$L__BB1_2;
	ld.param.u32 	%r259, [_Z22detect_body_bounds_gpuPKbPjjjjjjj_param_4];
	mov.u32 	%r121, %ctaid.x;
	mul.wide.u32 	%rd10, %r121, 4;
	add.s64 	%rd11, %rd2, %rd10;
	mov.b32 	%r122, 0;
	st.global.u32 	[%rd11], %r122;
	add.s32 	%r123, %r115, -1;
	add.s32 	%r124, %r259, %r121;
	mul.wide.u32 	%rd12, %r124, 4;
	add.s64 	%rd13, %rd2, %rd12;
	st.global.u32 	[%rd13], %r123;
	add.s32 	%r125, %r124, %r259;
	mul.wide.u32 	%rd14, %r125, 4;
	add.s64 	%rd15, %rd2, %rd14;
	st.global.u32 	[%rd15], %r122;
	add.s32 	%r126, %r116, -1;
	add.s32 	%r127, %r125, %r259;
	mul.wide.u32 	%rd16, %r127, 4;
	add.s64 	%rd17, %rd2, %rd16;
	st.global.u32 	[%rd17], %r126;
$L__BB1_2:
	setp.ge.u32 	%p22, %r1, %r115;
	@%p22 bra 	$L__BB1_17;
	mov.u32 	%r128, %ctaid.x;
	mul.lo.s32 	%r2, %r116, %r128;
	setp.eq.s32 	%p23, %r116, 0;
	mov.f32 	%f155, 0f00000000;
	@%p23 bra 	$L__BB1_16;
	and.b32  	%r3, %r116, 15;
	setp.lt.u32 	%p24, %r116, 16;
	mov.f32 	%f155, 0f00000000;
	mov.b32 	%r279, 0;
	@%p24 bra 	$L__BB1_7;
	and.b32  	%r130, %r116, -16;
	neg.s32 	%r277, %r130;
	mul.lo.s32 	%r131, %r2, %r115;
	add.s32 	%r132, %r131, %r115;
	add.s32 	%r276, %r1, %r132;
	add.s32 	%r133, %r2, 2;
	mad.lo.s32 	%r275, %r115, %r133, %r1;
	add.s32 	%r134, %r2, 3;
	mad.lo.s32 	%r274, %r115, %r134, %r1;
	add.s32 	%r135, %r2, 4;
	mad.lo.s32 	%r273, %r115, %r135, %r1;
	add.s32 	%r136, %r2, 5;
	mad.lo.s32 	%r272, %r115, %r136, %r1;
	add.s32 	%r137, %r2, 6;
	mad.lo.s32 	%r271, %r115, %r137, %r1;
	add.s32 	%r138, %r2, 7;
	mad.lo.s32 	%r270, %r115, %r138, %r1;
	add.s32 	%r139, %r2, 8;
	mad.lo.s32 	%r269, %r115, %r139, %r1;
	add.s32 	%r140, %r2, 9;
	mad.lo.s32 	%r268, %r115, %r140, %r1;
	add.s32 	%r141, %r2, 10;
	mad.lo.s32 	%r267, %r115, %r141, %r1;
	add.s32 	%r142, %r2, 11;
	mad.lo.s32 	%r266, %r115, %r142, %r1;
	add.s32 	%r143, %r2, 12;
	mad.lo.s32 	%r265, %r115, %r143, %r1;
	add.s32 	%r144, %r2, 13;
	mad.lo.s32 	%r264, %r115, %r144, %r1;
	add.s32 	%r145, %r2, 14;
	mad.lo.s32 	%r263, %r115, %r145, %r1;
	add.s32 	%r146, %r2, 15;
	mad.lo.s32 	%r262, %r115, %r146, %r1;
	add.s32 	%r261, %r1, %r131;
	mov.f32 	%f155, 0f00000000;
$L__BB1_6:
	.pragma "nounroll";
	and.b32  	%r279, %r116, -16;
	cvt.u64.u32 	%rd18, %r261;
	add.s64 	%rd19, %rd1, %rd18;
	ld.global.u8 	%rs1, [%rd19];
	setp.eq.s16 	%p25, %rs1, 0;
	selp.f32 	%f31, 0f3F800000, 0f00000000, %p25;
	add.f32 	%f32, %f155, %f31;
	cvt.u64.u32 	%rd20, %r276;
	add.s64 	%rd21, %rd1, %rd20;
	ld.global.u8 	%rs2, [%rd21];
	setp.eq.s16 	%p26, %rs2, 0;
	selp.f32 	%f33, 0f3F800000, 0f00000000, %p26;
	add.f32 	%f34, %f32, %f33;
	cvt.u64.u32 	%rd22, %r275;
	add.s64 	%rd23, %rd1, %rd22;
	ld.global.u8 	%rs3, [%rd23];
	setp.eq.s16 	%p27, %rs3, 0;
	selp.f32 	%f35, 0f3F800000, 0f00000000, %p27;
	add.f32 	%f36, %f34, %f35;
	cvt.u64.u32 	%rd24, %r274;
	add.s64 	%rd25, %rd1, %rd24;
	ld.global.u8 	%rs4, [%rd25];
	setp.eq.s16 	%p28, %rs4, 0;
	selp.f32 	%f37, 0f3F800000, 0f00000000, %p28;
	add.f32 	%f38, %f36, %f37;
	cvt.u64.u32 	%rd26, %r273;
	add.s64 	%rd27, %rd1, %rd26;
	ld.global.u8 	%rs5, [%rd27];
	setp.eq.s16 	%p29, %rs5, 0;
	selp.f32 	%f39, 0f3F800000, 0f00000000, %p29;
	add.f32 	%f40, %f38, %f39;
	cvt.u64.u32 	%rd28, %r272;
	add.s64 	%rd29, %rd1, %rd28;
	ld.global.u8 	%rs6, [%rd29];
	setp.eq.s16 	%p30, %rs6, 0;
	selp.f32 	%f41, 0f3F800000, 0f00000000, %p30;
	add.f32 	%f42, %f40, %f41;
	cvt.u64.u32 	%rd30, %r271;
	add.s64 	%rd31, %rd1, %rd30;
	ld.global.u8 	%rs7, [%rd31];
	setp.eq.s16 	%p31, %rs7, 0;
	selp.f32 	%f43, 0f3F800000, 0f00000000, %p31;
	add.f32 	%f44, %f42, %f43;
	cvt.u64.u32 	%rd32, %r270;
	add.s64 	%rd33, %rd1, %rd32;
	ld.global.u8 	%rs8, [%rd33];
	setp.eq.s16 	%p32, %rs8, 0;
	selp.f32 	%f45, 0f3F800000, 0f00000000, %p32;
	add.f32 	%f46, %f44, %f45;
	cvt.u64.u32 	%rd34, %r269;
	add.s64 	%rd35, %rd1, %rd34;
	ld.global.u8 	%rs9, [%rd35];
	setp.eq.s16 	%p33, %rs9, 0;
	selp.f32 	%f47, 0f3F800000, 0f00000000, %p33;
	add.f32 	%f48, %f46, %f47;
	cvt.u64.u32 	%rd36, %r268;
	add.s64 	%rd37, %rd1, %rd36;
	ld.global.u8 	%rs10, [%rd37];
	setp.eq.s16 	%p34, %rs10, 0;
	selp.f32 	%f49, 0f3F800000, 0f00000000, %p34;
	add.f32 	%f50, %f48, %f49;
	cvt.u64.u32 	%rd38, %r267;
	add.s64 	%rd39, %rd1, %rd38;
	ld.global.u8 	%rs11, [%rd39];
	setp.eq.s16 	%p35, %rs11, 0;
	selp.f32 	%f51, 0f3F800000, 0f00000000, %p35;
	add.f32 	%f52, %f50, %f51;
	cvt.u64.u32 	%rd40, %r266;
	add.s64 	%rd41, %rd1, %rd40;
	ld.global.u8 	%rs12, [%rd41];
	setp.eq.s16 	%p36, %rs12, 0;
	selp.f32 	%f53, 0f3F800000, 0f00000000, %p36;
	add.f32 	%f54, %f52, %f53;
	cvt.u64.u32 	%rd42, %r265;
	add.s64 	%rd43, %rd1, %rd42;
	ld.global.u8 	%rs13, [%rd43];
	setp.eq.s16 	%p37, %rs13, 0;
	selp.f32 	%f55, 0f3F800000, 0f00000000, %p37;
	add.f32 	%f56, %f54, %f55;
	cvt.u64.u32 	%rd44, %r264;
	add.s64 	%rd45, %rd1, %rd44;
	ld.global.u8 	%rs14, [%rd45];
	setp.eq.s16 	%p38, %rs14, 0;
	selp.f32 	%f57, 0f3F800000, 0f00000000, %p38;
	add.f32 	%f58, %f56, %f57;
	cvt.u64.u32 	%rd46, %r263;
	add.s64 	%rd47, %rd1, %rd46;
	ld.global.u8 	%rs15, [%rd47];
	setp.eq.s16 	%p39, %rs15, 0;
	selp.f32 	%f59, 0f3F800000, 0f00000000, %p39;
	add.f32 	%f60, %f58, %f59;
	cvt.u64.u32 	%rd48, %r262;
	add.s64 	%rd49, %rd1, %rd48;
	ld.global.u8 	%rs16, [%rd49];
	setp.eq.s16 	%p40, %rs16, 0;
	selp.f32 	%f61, 0f3F800000, 0f00000000, %p40;
	add.f32 	%f155, %f60, %f61;
	add.s32 	%r277, %r277, 16;
	shl.b32 	%r147, %r115, 4;
	add.s32 	%r276, %r276, %r147;
	add.s32 	%r275, %r275, %r147;
	add.s32 	%r274, %r274, %r147;
	add.s32 	%r273, %r273, %r147;
	add.s32 	%r272, %r272, %r147;
	add.s32 	%r271, %r271, %r147;
	add.s32 	%r270, %r270, %r147;
	add.s32 	%r269, %r269, %r147;
	add.s32 	%r268, %r268, %r147;
	add.s32 	%r267, %r267, %r147;
	add.s32 	%r266, %r266, %r147;
	add.s32 	%r265, %r265, %r147;
	add.s32 	%r264, %r264, %r147;
	add.s32 	%r263, %r263, %r147;
	add.s32 	%r262, %r262, %r147;
	add.s32 	%r261, %r261, %r147;
	setp.ne.s32 	%p41, %r277, 0;
	@%p41 bra 	$L__BB1_6;
$L__BB1_7:
	setp.eq.s32 	%p42, %r3, 0;
	@%p42 bra 	$L__BB1_16;
	and.b32  	%r57, %r116, 7;
	setp.lt.u32 	%p43, %r3, 8;
	@%p43 bra 	$L__BB1_10;
	add.s32 	%r148, %r279, %r2;
	mad.lo.s32 	%r149, %r148, %r115, %r1;
	cvt.u64.u32 	%rd50, %r149;
	add.s64 	%rd51, %rd1, %rd50;
	ld.global.u8 	%rs17, [%rd51];
	setp.eq.s16 	%p44, %rs17, 0;
	selp.f32 	%f63, 0f3F800000, 0f00000000, %p44;
	add.f32 	%f64, %f155, %f63;
	add.s32 	%r150, %r149, %r115;
	cvt.u64.u32 	%rd52, %r150;
	add.s64 	%rd53, %rd1, %rd52;
	ld.global.u8 	%rs18, [%rd53];
	setp.eq.s16 	%p45, %rs18, 0;
	selp.f32 	%f65, 0f3F800000, 0f00000000, %p45;
	add.f32 	%f66, %f64, %f65;
	add.s32 	%r151, %r150, %r115;
	cvt.u64.u32 	%rd54, %r151;
	add.s64 	%rd55, %rd1, %rd54;
	ld.global.u8 	%rs19, [%rd55];
	setp.eq.s16 	%p46, %rs19, 0;
	selp.f32 	%f67, 0f3F800000, 0f00000000, %p46;
	add.f32 	%f68, %f66, %f67;
	add.s32 	%r152, %r151, %r115;
	cvt.u64.u32 	%rd56, %r152;
	add.s64 	%rd57, %rd1, %rd56;
	ld.global.u8 	%rs20, [%rd57];
	setp.eq.s16 	%p47, %rs20, 0;
	selp.f32 	%f69, 0f3F800000, 0f00000000, %p47;
	add.f32 	%f70, %f68, %f69;
	add.s32 	%r153, %r152, %r115;
	cvt.u64.u32 	%rd58, %r153;
	add.s64 	%rd59, %rd1, %rd58;
	ld.global.u8 	%rs21, [%rd59];
	setp.eq.s16 	%p48, %rs21, 0;
	selp.f32 	%f71, 0f3F800000, 0f00000000, %p48;
	add.f32 	%f72, %f70, %f71;
	add.s32 	%r154, %r153, %r115;
	cvt.u64.u32 	%rd60, %r154;
	add.s64 	%rd61, %rd1, %rd60;
	ld.global.u8 	%rs22, [%rd61];
	setp.eq.s16 	%p49, %rs22, 0;
	selp.f32 	%f73, 0f3F800000, 0f00000000, %p49;
	add.f32 	%f74, %f72, %f73;
	add.s32 	%r155, %r154, %r115;
	cvt.u64.u32 	%rd62, %r155;
	add.s64 	%rd63, %rd1, %rd62;
	ld.global.u8 	%rs23, [%rd63];
	setp.eq.s16 	%p50, %rs23, 0;
	selp.f32 	%f75, 0f3F800000, 0f00000000, %p50;
	add.f32 	%f76, %f74, %f75;
	add.s32 	%r156, %r155, %r115;
	cvt.u64.u32 	%rd64, %r156;
	add.s64 	%rd65, %rd1, %rd64;
	ld.global.u8 	%rs24, [%rd65];
	setp.eq.s16 	%p51, %rs24, 0;
	selp.f32 	%f77, 0f3F800000, 0f00000000, %p51;
	add.f32 	%f155, %f76, %f77;
	add.s32 	%r279, %r279, 8;
$L__BB1_10:
	setp.eq.s32 	%p52, %r57, 0;
	@%p52 bra 	$L__BB1_16;
	and.b32  	%r60, %r116, 3;
	setp.lt.u32 	%p53, %r57, 4;
	@%p53 bra 	$L__BB1_13;
	add.s32 	%r157, %r279, %r2;
	mad.lo.s32 	%r158, %r157, %r115, %r1;
	cvt.u64.u32 	%rd66, %r158;
	add.s64 	%rd67, %rd1, %rd66;
	ld.global.u8 	%rs25, [%rd67];
	setp.eq.s16 	%p54, %rs25, 0;
	selp.f32 	%f79, 0f3F800000, 0f00000000, %p54;
	add.f32 	%f80, %f155, %f79;
	add.s32 	%r159, %r158, %r115;
	cvt.u64.u32 	%rd68, %r159;
	add.s64 	%rd69, %rd1, %rd68;
	ld.global.u8 	%rs26, [%rd69];
	setp.eq.s16 	%p55, %rs26, 0;
	selp.f32 	%f81, 0f3F800000, 0f00000000, %p55;
	add.f32 	%f82, %f80, %f81;
	add.s32 	%r160, %r159, %r115;
	cvt.u64.u32 	%rd70, %r160;
	add.s64 	%rd71, %rd1, %rd70;
	ld.global.u8 	%rs27, [%rd71];
	setp.eq.s16 	%p56, %rs27, 0;
	selp.f32 	%f83, 0f3F800000, 0f00000000, %p56;
	add.f32 	%f84, %f82, %f83;
	add.s32 	%r161, %r160, %r115;
	cvt.u64.u32 	%rd72, %r161;
	add.s64 	%rd73, %rd1, %rd72;
	ld.global.u8 	%rs28, [%rd73];
	setp.eq.s16 	%p57, %rs28, 0;
	selp.f32 	%f85, 0f3F800000, 0f00000000, %p57;
	add.f32 	%f155, %f84, %f85;
	add.s32 	%r279, %r279, 4;
$L__BB1_13:
	setp.eq.s32 	%p58, %r60, 0;
	@%p58 bra 	$L__BB1_16;
	add.s32 	%r162, %r279, %r2;
	mad.lo.s32 	%r282, %r115, %r162, %r1;
	neg.s32 	%r281, %r60;
$L__BB1_15:
	.pragma "nounroll";
	cvt.u64.u32 	%rd74, %r282;
	add.s64 	%rd75, %rd1, %rd74;
	ld.global.u8 	%rs29, [%rd75];
	setp.eq.s16 	%p59, %rs29, 0;
	selp.f32 	%f86, 0f3F800000, 0f00000000, %p59;
	add.f32 	%f155, %f155, %f86;
	add.s32 	%r282, %r282, %r115;
	add.s32 	%r281, %r281, 1;
	setp.ne.s32 	%p60, %r281, 0;
	@%p60 bra 	$L__BB1_15;
$L__BB1_16:
	cvt.rzi.u32.f32 	%r163, %f155;
	shl.b32 	%r164, %r1, 2;
	mov.u32 	%r165, _ZZ22detect_body_bounds_gpuPKbPjjjjjjjE5h_sum;
	add.s32 	%r166, %r165, %r164;
	st.shared.u32 	[%r166], %r163;
$L__BB1_17:
	setp.ge.u32 	%p61, %r1, %r116;
	@%p61 bra 	$L__BB1_32;
	setp.eq.s32 	%p62, %r115, 0;
	mov.f32 	%f164, 0f00000000;
	@%p62 bra 	$L__BB1_31;
	mov.u32 	%r168, %ctaid.x;
	mad.lo.s32 	%r169, %r116, %r168, %r1;
	mul.lo.s32 	%r69, %r169, %r115;
	add.s32 	%r170, %r115, -1;
	and.b32  	%r70, %r115, 15;
	setp.lt.u32 	%p63, %r170, 15;
	mov.f32 	%f164, 0f00000000;
	mov.b32 	%r286, 0;
	@%p63 bra 	$L__BB1_22;
	and.b32  	%r286, %r115, -16;
	neg.s32 	%r284, %r286;
	add.s32 	%r283, %r69, 7;
	mov.f32 	%f164, 0f00000000;
$L__BB1_21:
	.pragma "nounroll";
	add.s32 	%r171, %r283, -7;
	cvt.u64.u32 	%rd76, %r171;
	add.s64 	%rd77, %rd1, %rd76;
	ld.global.u8 	%rs30, [%rd77];
	setp.eq.s16 	%p64, %rs30, 0;
	selp.f32 	%f91, 0f3F800000, 0f00000000, %p64;
	add.f32 	%f92, %f164, %f91;
	add.s32 	%r172, %r283, -6;
	cvt.u64.u32 	%rd78, %r172;
	add.s64 	%rd79, %rd1, %rd78;
	ld.global.u8 	%rs31, [%rd79];
	setp.eq.s16 	%p65, %rs31, 0;
	selp.f32 	%f93, 0f3F800000, 0f00000000, %p65;
	add.f32 	%f94, %f92, %f93;
	add.s32 	%r173, %r283, -5;
	cvt.u64.u32 	%rd80, %r173;
	add.s64 	%rd81, %rd1, %rd80;
	ld.global.u8 	%rs32, [%rd81];
	setp.eq.s16 	%p66, %rs32, 0;
	selp.f32 	%f95, 0f3F800000, 0f00000000, %p66;
	add.f32 	%f96, %f94, %f95;
	add.s32 	%r174, %r283, -4;
	cvt.u64.u32 	%rd82, %r174;
	add.s64 	%rd83, %rd1, %rd82;
	ld.global.u8 	%rs33, [%rd83];
	setp.eq.s16 	%p67, %rs33, 0;
	selp.f32 	%f97, 0f3F800000, 0f00000000, %p67;
	add.f32 	%f98, %f96, %f97;
	add.s32 	%r175, %r283, -3;
	cvt.u64.u32 	%rd84, %r175;
	add.s64 	%rd85, %rd1, %rd84;
	ld.global.u8 	%rs34, [%rd85];
	setp.eq.s16 	%p68, %rs34, 0;
	selp.f32 	%f99, 0f3F800000, 0f00000000, %p68;
	add.f32 	%f100, %f98, %f99;
	add.s32 	%r176, %r283, -2;
	cvt.u64.u32 	%rd86, %r176;
	add.s64 	%rd87, %rd1, %rd86;
	ld.global.u8 	%rs35, [%rd87];
	setp.eq.s16 	%p69, %rs35, 0;
	selp.f32 	%f101, 0f3F800000, 0f00000000, %p69;
	add.f32 	%f102, %f100, %f101;
	add.s32 	%r177, %r283, -1;
	cvt.u64.u32 	%rd88, %r177;
	add.s64 	%rd89, %rd1, %rd88;
	ld.global.u8 	%rs36, [%rd89];
	setp.eq.s16 	%p70, %rs36, 0;
	selp.f32 	%f103, 0f3F800000, 0f00000000, %p70;
	add.f32 	%f104, %f102, %f103;
	add.s32 	%r178, %r283, 8;
	cvt.u64.u32 	%rd90, %r283;
	add.s64 	%rd91, %rd1, %rd90;
	ld.global.u8 	%rs37, [%rd91];
	setp.eq.s16 	%p71, %rs37, 0;
	selp.f32 	%f105, 0f3F800000, 0f00000000, %p71;
	add.f32 	%f106, %f104, %f105;
	add.s32 	%r179, %r283, 1;
	cvt.u64.u32 	%rd92, %r179;
	add.s64 	%rd93, %rd1, %rd92;
	ld.global.u8 	%rs38, [%rd93];
	setp.eq.s16 	%p72, %rs38, 0;
	selp.f32 	%f107, 0f3F800000, 0f00000000, %p72;
	add.f32 	%f108, %f106, %f107;
	add.s32 	%r180, %r283, 2;
	cvt.u64.u32 	%rd94, %r180;
	add.s64 	%rd95, %rd1, %rd94;
	ld.global.u8 	%rs39, [%rd95];
	setp.eq.s16 	%p73, %rs39, 0;
	selp.f32 	%f109, 0f3F800000, 0f00000000, %p73;
	add.f32 	%f110, %f108, %f109;
	add.s32 	%r181, %r283, 3;
	cvt.u64.u32 	%rd96, %r181;
	add.s64 	%rd97, %rd1, %rd96;
	ld.global.u8 	%rs40, [%rd97];
	setp.eq.s16 	%p74, %rs40, 0;
	selp.f32 	%f111, 0f3F800000, 0f00000000, %p74;
	add.f32 	%f112, %f110, %f111;
	add.s32 	%r182, %r283, 4;
	cvt.u64.u32 	%rd98, %r182;
	add.s64 	%rd99, %rd1, %rd98;
	ld.global.u8 	%rs41, [%rd99];
	setp.eq.s16 	%p75, %rs41, 0;
	selp.f32 	%f113, 0f3F800000, 0f00000000, %p75;
	add.f32 	%f114, %f112, %f113;
	add.s32 	%r183, %r283, 5;
	cvt.u64.u32 	%rd100, %r183;
	add.s64 	%rd101, %rd1, %rd100;
	ld.global.u8 	%rs42, [%rd101];
	setp.eq.s16 	%p76, %rs42, 0;
	selp.f32 	%f115, 0f3F800000, 0f00000000, %p76;
	add.f32 	%f116, %f114, %f115;
	add.s32 	%r184, %r283, 6;
	cvt.u64.u32 	%rd102, %r184;
	add.s64 	%rd103, %rd1, %rd102;
	ld.global.u8 	%rs43, [%rd103];
	setp.eq.s16 	%p77, %rs43, 0;
	selp.f32 	%f117, 0f3F800000, 0f00000000, %p77;
	add.f32 	%f118, %f116, %f117;
	add.s32 	%r185, %r283, 7;
	cvt.u64.u32 	%rd104, %r185;
	add.s64 	%rd105, %rd1, %rd104;
	ld.global.u8 	%rs44, [%rd105];
	setp.eq.s16 	%p78, %rs44, 0;
	selp.f32 	%f119, 0f3F800000, 0f00000000, %p78;
	add.f32 	%f120, %f118, %f119;
	cvt.u64.u32 	%rd106, %r178;
	add.s64 	%rd107, %rd1, %rd106;
	ld.global.u8 	%rs45, [%rd107];
	setp.eq.s16 	%p79, %rs45, 0;
	selp.f32 	%f121, 0f3F800000, 0f00000000, %p79;
	add.f32 	%f164, %f120, %f121;
	add.s32 	%r284, %r284, 16;
	add.s32 	%r283, %r283, 16;
	setp.ne.s32 	%p80, %r284, 0;
	@%p80 bra 	$L__BB1_21;
$L__BB1_22:
	setp.eq.s32 	%p81, %r70, 0;
	@%p81 bra 	$L__BB1_31;
	and.b32  	%r79, %r115, 7;
	setp.lt.u32 	%p82, %r70, 8;
	@%p82 bra 	$L__BB1_25;
	add.s32 	%r186, %r69, %r286;
	cvt.u64.u32 	%rd108, %r186;
	add.s64 	%rd109, %rd1, %rd108;
	ld.global.u8 	%rs46, [%rd109];
	setp.eq.s16 	%p83, %rs46, 0;
	selp.f32 	%f123, 0f3F800000, 0f00000000, %p83;
	add.f32 	%f124, %f164, %f123;
	add.s32 	%r187, %r186, 1;
	cvt.u64.u32 	%rd110, %r187;
	add.s64 	%rd111, %rd1, %rd110;
	ld.global.u8 	%rs47, [%rd111];
	setp.eq.s16 	%p84, %rs47, 0;
	selp.f32 	%f125, 0f3F800000, 0f00000000, %p84;
	add.f32 	%f126, %f124, %f125;
	add.s32 	%r188, %r186, 2;
	cvt.u64.u32 	%rd112, %r188;
	add.s64 	%rd113, %rd1, %rd112;
	ld.global.u8 	%rs48, [%rd113];
	setp.eq.s16 	%p85, %rs48, 0;
	selp.f32 	%f127, 0f3F800000, 0f00000000, %p85;
	add.f32 	%f128, %f126, %f127;
	add.s32 	%r189, %r186, 3;
	cvt.u64.u32 	%rd114, %r189;
	add.s64 	%rd115, %rd1, %rd114;
	ld.global.u8 	%rs49, [%rd115];
	setp.eq.s16 	%p86, %rs49, 0;
	selp.f32 	%f129, 0f3F800000, 0f00000000, %p86;
	add.f32 	%f130, %f128, %f129;
	add.s32 	%r190, %r186, 4;
	cvt.u64.u32 	%rd116, %r190;
	add.s64 	%rd117, %rd1, %rd116;
	ld.global.u8 	%rs50, [%rd117];
	setp.eq.s16 	%p87, %rs50, 0;
	selp.f32 	%f131, 0f3F800000, 0f00000000, %p87;
	add.f32 	%f132, %f130, %f131;
	add.s32 	%r191, %r186, 5;
	cvt.u64.u32 	%rd118, %r191;
	add.s64 	%rd119, %rd1, %rd118;
	ld.global.u8 	%rs51, [%rd119];
	setp.eq.s16 	%p88, %rs51, 0;
	selp.f32 	%f133, 0f3F800000, 0f00000000, %p88;
	add.f32 	%f134, %f132, %f133;
	add.s32 	%r192, %r186, 6;
	cvt.u64.u32 	%rd120, %r192;
	add.s64 	%rd121, %rd1, %rd120;
	ld.global.u8 	%rs52, [%rd121];
	setp.eq.s16 	%p89, %rs52, 0;
	selp.f32 	%f135, 0f3F800000, 0f00000000, %p89;
	add.f32 	%f136, %f134, %f135;
	add.s32 	%r193, %r186, 7;
	cvt.u64.u32 	%rd122, %r193;
	add.s64 	%rd123, %rd1, %rd122;
	ld.global.u8 	%rs53, [%rd123];
	setp.eq.s16 	%p90, %rs53, 0;
	selp.f32 	%f137, 0f3F800000, 0f00000000, %p90;
	add.f32 	%f164, %f136, %f137;
	add.s32 	%r286, %r286, 8;
$L__BB1_25:
	setp.eq.s32 	%p91, %r79, 0;
	@%p91 bra 	$L__BB1_31;
	and.b32  	%r82, %r115, 3;
	setp.lt.u32 	%p92, %r79, 4;
	@%p92 bra 	$L__BB1_28;
	add.s32 	%r194, %r69, %r286;
	cvt.u64.u32 	%rd124, %r194;
	add.s64 	%rd125, %rd1, %rd124;
	ld.global.u8 	%rs54, [%rd125];
	setp.eq.s16 	%p93, %rs54, 0;
	selp.f32 	%f139, 0f3F800000, 0f00000000, %p93;
	add.f32 	%f140, %f164, %f139;
	add.s32 	%r195, %r194, 1;
	cvt.u64.u32 	%rd126, %r195;
	add.s64 	%rd127, %rd1, %rd126;
	ld.global.u8 	%rs55, [%rd127];
	setp.eq.s16 	%p94, %rs55, 0;
	selp.f32 	%f141, 0f3F800000, 0f00000000, %p94;
	add.f32 	%f142, %f140, %f141;
	add.s32 	%r196, %r194, 2;
	cvt.u64.u32 	%rd128, %r196;
	add.s64 	%rd129, %rd1, %rd128;
	ld.global.u8 	%rs56, [%rd129];
	setp.eq.s16 	%p95, %rs56, 0;
	selp.f32 	%f143, 0f3F800000, 0f00000000, %p95;
	add.f32 	%f144, %f142, %f143;
	add.s32 	%r197, %r194, 3;
	cvt.u64.u32 	%rd130, %r197;
	add.s64 	%rd131, %rd1, %rd130;
	ld.global.u8 	%rs57, [%rd131];
	setp.eq.s16 	%p96, %rs57, 0;
	selp.f32 	%f145, 0f3F800000, 0f00000000, %p96;
	add.f32 	%f164, %f144, %f145;
	add.s32 	%r286, %r286, 4;
$L__BB1_28:
	setp.eq.s32 	%p97, %r82, 0;
	@%p97 bra 	$L__BB1_31;
	add.s32 	%r289, %r286, %r69;
	neg.s32 	%r288, %r82;
$L__BB1_30:
	.pragma "nounroll";
	cvt.u64.u32 	%rd132, %r289;
	add.s64 	%rd133, %rd1, %rd132;
	ld.global.u8 	%rs58, [%rd133];
	setp.eq.s16 	%p98, %rs58, 0;
	selp.f32 	%f146, 0f3F800000, 0f00000000, %p98;
	add.f32 	%f164, %f164, %f146;
	add.s32 	%r289, %r289, 1;
	add.s32 	%r288, %r288, 1;
	setp.ne.s32 	%p99, %r288, 0;
	@%p99 bra 	$L__BB1_30;
$L__BB1_31:
	cvt.rzi.u32.f32 	%r198, %f164;
	shl.b32 	%r199, %r1, 2;
	mov.u32 	%r200, _ZZ22detect_body_bounds_gpuPKbPjjjjjjjE5v_sum;
	add.s32 	%r201, %r200, %r199;
	st.shared.u32 	[%r201], %r198;
$L__BB1_32:
	setp.ne.s32 	%p100, %r1, 0;
	bar.sync 	0;
	@%p100 bra 	$L__BB1_130;
	max.u32 	%r91, %r116, %r115;
	setp.eq.s32 	%p101, %r91, 0;
	@%p101 bra 	$L__BB1_130;
	ld.param.u32 	%r260, [_Z22detect_body_bounds_gpuPKbPjjjjjjj_param_4];
	ld.param.u64 	%rd140, [_Z22detect_body_bounds_gpuPKbPjjjjjjj_param_1];
	shr.u32 	%r92, %r115, 1;
	mov.u32 	%r203, %ctaid.x;
	cvta.to.global.u64 	%rd134, %rd140;
	mul.wide.u32 	%rd135, %r203, 4;
	add.s64 	%rd3, %rd134, %rd135;
	shr.u32 	%r93, %r116, 1;
	shl.b32 	%r204, %r260, 1;
	add.s32 	%r205, %r204, %r203;
	mul.wide.u32 	%rd136, %r205, 4;
	add.s64 	%rd4, %rd134, %rd136;
	mov.u32 	%r206, %nctaid.x;
	shl.b32 	%r207, %r206, 1;
	add.s32 	%r208, %r207, %r203;
	mul.wide.u32 	%rd137, %r208, 4;
	add.s64 	%rd5, %rd134, %rd137;
	sub.s32 	%r209, %r205, %r260;
	mul.wide.u32 	%rd138, %r209, 4;
	add.s64 	%rd6, %rd134, %rd138;
	add.s32 	%r210, %r205, %r260;
	mul.wide.u32 	%rd139, %r210, 4;
	add.s64 	%rd7, %rd134, %rd139;
	and.b32  	%r94, %r91, 3;
	setp.lt.u32 	%p102, %r91, 4;
	mov.b32 	%r295, 0;
	@%p102 bra 	$L__BB1_109;
	and.b32  	%r295, %r91, -4;
	mov.b32 	%r290, 0;
$L__BB1_36:
	setp.ge.u32 	%p103, %r290, %r92;
	shl.b32 	%r212, %r290, 2;
	mov.u32 	%r213, _ZZ22detect_body_bounds_gpuPKbPjjjjjjjE5h_sum;
	add.s32 	%r97, %r213, %r212;
	@%p103 bra 	$L__BB1_40;
	ld.global.u32 	%r214, [%rd3];
	setp.le.u32 	%p104, %r290, %r214;
	@%p104 bra 	$L__BB1_40;
	ld.shared.u32 	%r215, [%r97];
	setp.ge.u32 	%p105, %r215, %r118;
	@%p105 bra 	$L__BB1_40;
	st.global.u32 	[%rd3], %r290;
$L__BB1_40:
	setp.ge.u32 	%p106, %r290, %r93;
	mov.u32 	%r217, _ZZ22detect_body_bounds_gpuPKbPjjjjjjjE5v_sum;
	add.s32 	%r98, %r217, %r212;
	@%p106 bra 	$L__BB1_44;
	ld.global.u32 	%r218, [%rd4];
	setp.le.u32 	%p107, %r290, %r218;
	@%p107 bra 	$L__BB1_44;
	ld.shared.u32 	%r219, [%r98];
	setp.ge.u32 	%p108, %r219, %r119;
	@%p108 bra 	$L__BB1_44;
	st.global.u32 	[%rd5], %r290;
$L__BB1_44:
	setp.lt.u32 	%p110, %r290, %r92;
	mov.pred 	%p196, 0;
	@%p110 bra 	$L__BB1_46;
	ld.global.u32 	%r220, [%rd6];
	setp.le.u32 	%p196, %r290, %r220;
$L__BB1_46:
	setp.ge.u32 	%p111, %r290, %r115;
	not.pred 	%p112, %p196;
	or.pred  	%p113, %p111, %p112;
	@%p113 bra 	$L__BB1_49;
	ld.shared.u32 	%r221, [%r97];
	setp.ge.u32 	%p114, %r221, %r118;
	@%p114 bra 	$L__BB1_49;
	st.global.u32 	[%rd6], %r290;
$L__BB1_49:
	setp.lt.u32 	%p116, %r290, %r93;
	mov.pred 	%p197, 0;
	@%p116 bra 	$L__BB1_51;
	ld.global.u32 	%r222, [%rd7];
	setp.le.u32 	%p197, %r290, %r222;
$L__BB1_51:
	setp.ge.u32 	%p117, %r290, %r116;
	not.pred 	%p118, %p197;
	or.pred  	%p119, %p117, %p118;
	@%p119 bra 	$L__BB1_54;
	ld.shared.u32 	%r223, [%r98];
	setp.ge.u32 	%p120, %r223, %r120;
	@%p120 bra 	$L__BB1_54;
	st.global.u32 	[%rd7], %r290;
$L__BB1_54:
	add.s32 	%r99, %r290, 1;
	setp.ge.u32 	%p121, %r99, %r92;
	@%p121 bra 	$L__BB1_58;
	ld.global.u32 	%r224, [%rd3];
	setp.lt.u32 	%p122, %r290, %r224;
	@%p122 bra 	$L__BB1_58;
	ld.shared.u32 	%r225, [%r97+4];
	setp.ge.u32 	%p123, %r225, %r118;
	@%p123 bra 	$L__BB1_58;
	st.global.u32 	[%rd3], %r99;
$L__BB1_58:
	setp.ge.u32 	%p124, %r99, %r93;
	@%p124 bra 	$L__BB1_62;
	ld.global.u32 	%r226, [%rd4];
	setp.lt.u32 	%p125, %r290, %r226;
	@%p125 bra 	$L__BB1_62;
	ld.shared.u32 	%r227, [%r98+4];
	setp.ge.u32 	%p126, %r227, %r119;
	@%p126 bra 	$L__BB1_62;
	st.global.u32 	[%rd5], %r99;
$L__BB1_62:
	setp.lt.u32 	%p128, %r99, %r92;
	mov.pred 	%p198, 0;
	@%p128 bra 	$L__BB1_64;
	ld.global.u32 	%r228, [%rd6];
	setp.lt.u32 	%p198, %r290, %r228;
$L__BB1_64:
	setp.ge.u32 	%p129, %r99, %r115;
	not.pred 	%p130, %p198;
	or.pred  	%p131, %p129, %p130;
	@%p131 bra 	$L__BB1_67;
	ld.shared.u32 	%r229, [%r97+4];
	setp.ge.u32 	%p132, %r229, %r118;
	@%p132 bra 	$L__BB1_67;
	st.global.u32 	[%rd6], %r99;
$L__BB1_67:
	setp.lt.u32 	%p134, %r99, %r93;
	mov.pred 	%p199, 0;
	@%p134 bra 	$L__BB1_69;
	ld.global.u32 	%r230, [%rd7];
	setp.lt.u32 	%p199, %r290, %r230;
$L__BB1_69:
	setp.ge.u32 	%p135, %r99, %r116;
	not.pred 	%p136, %p199;
	or.pred  	%p137, %p135, %p136;
	@%p137 bra 	$L__BB1_72;
	ld.shared.u32 	%r231, [%r98+4];
	setp.ge.u32 	%p138, %r231, %r120;
	@%p138 bra 	$L__BB1_72;
	st.global.u32 	[%rd7], %r99;
$L__BB1_72:
	add.s32 	%r100, %r290, 2;
	setp.ge.u32 	%p139, %r100, %r92;
	@%p139 bra 	$L__BB1_76;
	ld.global.u32 	%r232, [%rd3];
	setp.le.u32 	%p140, %r100, %r232;
	@%p140 bra 	$L__BB1_76;
	ld.shared.u32 	%r233, [%r97+8];
	setp.ge.u32 	%p141, %r233, %r118;
	@%p141 bra 	$L__BB1_76;
	st.global.u32 	[%rd3], %r100;
$L__BB1_76:
	setp.ge.u32 	%p142, %r100, %r93;
	@%p142 bra 	$L__BB1_80;
	ld.global.u32 	%r234, [%rd4];
	setp.le.u32 	%p143, %r100, %r234;
	@%p143 bra 	$L__BB1_80;
	ld.shared.u32 	%r235, [%r98+8];
	setp.ge.u32 	%p144, %r235, %r119;
	@%p144 bra 	$L__BB1_80;
	st.global.u32 	[%rd5], %r100;
$L__BB1_80:
	setp.lt.u32 	%p146, %r100, %r92;
	mov.pred 	%p200, 0;
	@%p146 bra 	$L__BB1_82;
	ld.global.u32 	%r236, [%rd6];
	setp.le.u32 	%p200, %r100, %r236;
$L__BB1_82:
	setp.ge.u32 	%p147, %r100, %r115;
	not.pred 	%p148, %p200;
	or.pred  	%p149, %p147, %p148;
	@%p149 bra 	$L__BB1_85;
	ld.shared.u32 	%r237, [%r97+8];
	setp.ge.u32 	%p150, %r237, %r118;
	@%p150 bra 	$L__BB1_85;
	st.global.u32 	[%rd6], %r100;
$L__BB1_85:
	setp.lt.u32 	%p152, %r100, %r93;
	mov.pred 	%p201, 0;
	@%p152 bra 	$L__BB1_87;
	ld.global.u32 	%r238, [%rd7];
	setp.le.u32 	%p201, %r100, %r238;
$L__BB1_87:
	setp.ge.u32 	%p153, %r100, %r116;
	not.pred 	%p154, %p201;
	or.pred  	%p155, %p153, %p154;
	@%p155 bra 	$L__BB1_90;
	ld.shared.u32 	%r239, [%r98+8];
	setp.ge.u32 	%p156, %r239, %r120;
	@%p156 bra 	$L__BB1_90;
	st.global.u32 	[%rd7], %r100;
$L__BB1_90:
	add.s32 	%r101, %r290, 3;
	setp.ge.u32 	%p157, %r101, %r92;
	@%p157 bra 	$L__BB1_94;
	ld.global.u32 	%r240, [%rd3];
	setp.le.u32 	%p158, %r101, %r240;
	@%p158 bra 	$L__BB1_94;
	ld.shared.u32 	%r241, [%r97+12];
	setp.ge.u32 	%p159, %r241, %r118;
	@%p159 bra 	$L__BB1_94;
	st.global.u32 	[%rd3], %r101;
$L__BB1_94:
	setp.ge.u32 	%p160, %r101, %r93;
	@%p160 bra 	$L__BB1_98;
	ld.global.u32 	%r242, [%rd4];
	setp.le.u32 	%p161, %r101, %r242;
	@%p161 bra 	$L__BB1_98;
	ld.shared.u32 	%r243, [%r98+12];
	setp.ge.u32 	%p162, %r243, %r119;
	@%p162 bra 	$L__BB1_98;
	st.global.u32 	[%rd5], %r101;
$L__BB1_98:
	setp.lt.u32 	%p164, %r101, %r92;
	mov.pred 	%p202, 0;
	@%p164 bra 	$L__BB1_100;
	ld.global.u32 	%r244, [%rd6];
	setp.le.u32 	%p202, %r101, %r244;
$L__BB1_100:
	setp.ge.u32 	%p165, %r101, %r115;
	not.pred 	%p166, %p202;
	or.pred  	%p167, %p165, %p166;
	@%p167 bra 	$L__BB1_103;
	ld.shared.u32 	%r245, [%r97+12];
	setp.ge.u32 	%p168, %r245, %r118;
	@%p168 bra 	$L__BB1_103;
	st.global.u32 	[%rd6], %r101;
$L__BB1_103:
	setp.lt.u32 	%p170, %r101, %r93;
	mov.pred 	%p203, 0;
	@%p170 bra 	$L__BB1_105;
	ld.global.u32 	%r246, [%rd7];
	setp.le.u32 	%p203, %r101, %r246;
$L__BB1_105:
	setp.ge.u32 	%p171, %r101, %r116;
	not.pred 	%p172, %p203;
	or.pred  	%p173, %p171, %p172;
	@%p173 bra 	$L__BB1_108;
	ld.shared.u32 	%r247, [%r98+12];
	setp.ge.u32 	%p174, %r247, %r120;
	@%p174 bra 	$L__BB1_108;
	st.global.u32 	[%rd7], %r101;
$L__BB1_108:
	add.s32 	%r290, %r290, 4;
	setp.ne.s32 	%p175, %r290, %r295;
	@%p175 bra 	$L__BB1_36;
$L__BB1_109:
	setp.eq.s32 	%p176, %r94, 0;
	@%p176 bra 	$L__BB1_130;
	shl.b32 	%r248, %r295, 2;
	mov.u32 	%r249, _ZZ22detect_body_bounds_gpuPKbPjjjjjjjE5v_sum;
	add.s32 	%r294, %r249, %r248;
	mov.u32 	%r250, _ZZ22detect_body_bounds_gpuPKbPjjjjjjjE5h_sum;
	add.s32 	%r293, %r250, %r248;
	neg.s32 	%r292, %r94;
$L__BB1_111:
	.pragma "nounroll";
	setp.ge.u32 	%p177, %r295, %r92;
	@%p177 bra 	$L__BB1_115;
	ld.global.u32 	%r251, [%rd3];
	setp.le.u32 	%p178, %r295, %r251;
	@%p178 bra 	$L__BB1_115;
	ld.shared.u32 	%r252, [%r293];
	setp.ge.u32 	%p179, %r252, %r118;
	@%p179 bra 	$L__BB1_115;
	st.global.u32 	[%rd3], %r295;
$L__BB1_115:
	setp.ge.u32 	%p180, %r295, %r93;
	@%p180 bra 	$L__BB1_119;
	ld.global.u32 	%r253, [%rd4];
	setp.le.u32 	%p181, %r295, %r253;
	@%p181 bra 	$L__BB1_119;
	ld.shared.u32 	%r254, [%r294];
	setp.ge.u32 	%p182, %r254, %r119;
	@%p182 bra 	$L__BB1_119;
	st.global.u32 	[%rd5], %r295;
$L__BB1_119:
	setp.lt.u32 	%p184, %r295, %r92;
	mov.pred 	%p204, 0;
	@%p184 bra 	$L__BB1_121;
	ld.global.u32 	%r255, [%rd6];
	setp.le.u32 	%p204, %r295, %r255;
$L__BB1_121:
	setp.ge.u32 	%p185, %r295, %r115;
	not.pred 	%p186, %p204;
	or.pred  	%p187, %p185, %p186;
	@%p187 bra 	$L__BB1_124;
	ld.shared.u32 	%r256, [%r293];
	setp.ge.u32 	%p188, %r256, %r118;
	@%p188 bra 	$L__BB1_124;
	st.global.u32 	[%rd6], %r295;
$L__BB1_124:
	setp.lt.u32 	%p190, %r295, %r93;
	mov.pred 	%p205, 0;
	@%p190 bra 	$L__BB1_126;
	ld.global.u32 	%r257, [%rd7];
	setp.le.u32 	%p205, %r295, %r257;
$L__BB1_126:
	setp.ge.u32 	%p191, %r295, %r116;
	not.pred 	%p192, %p205;
	or.pred  	%p193, %p191, %p192;
	@%p193 bra 	$L__BB1_129;
	ld.shared.u32 	%r258, [%r294];
	setp.ge.u32 	%p194, %r258, %r120;
	@%p194 bra 	$L__BB1_129;
	st.global.u32 	[%rd7], %r295;
$L__BB1_129:
	add.s32 	%r295, %r295, 1;
	add.s32 	%r294, %r294, 4;
	add.s32 	%r293, %r293, 4;
	add.s32 	%r292, %r292, 1;
	setp.ne.s32 	%p195, %r292, 0;
	@%p195 bra 	$L__BB1_111;
$L__BB1_130:
	ret;

}
	// .globl	_Z23get_organ_mask_accs_gpuPKhhPj
.visible .entry _Z23get_organ_mask_accs_gpuPKhhPj(
	.param .u64 .ptr .align 1 _Z23get_organ_mask_accs_gpuPKhhPj_param_0,
	.param .u8 _Z23get_organ_mask_accs_gpuPKhhPj_param_1,
	.param .u64 .ptr .align 1 _Z23get_organ_mask_accs_gpuPKhhPj_param_2
)
{
	.reg .pred 	%p<2>;
	.reg .b16 	%rs<3>;
	.reg .b32 	%r<15>;
	.reg .b64 	%rd<13>;

	ld.param.u64 	%rd1, [_Z23get_organ_mask_accs_gpuPKhhPj_param_0];
	ld.param.u8 	%rs1, [_Z23get_organ_mask_accs_gpuPKhhPj_param_1];
	ld.param.u64 	%rd2, [_Z23get_organ_mask_accs_gpuPKhhPj_param_2];
	cvta.to.global.u64 	%rd3, %rd2;
	cvta.to.global.u64 	%rd4, %rd1;
	mov.u32 	%r1, %ctaid.y;
	mov.u32 	%r2, %nctaid.x;
	mov.u32 	%r3, %ntid.x;
	mov.u32 	%r4, %ctaid.x;
	mov.u32 	%r5, %tid.x;
	mad.lo.s32 	%r6, %r1, %r2, %r4;
	mad.lo.s32 	%r7, %r6, %r3, %r5;
	cvt.u64.u32 	%rd5, %r7;
	add.s64 	%rd6, %rd4, %rd5;
	ld.global.u8 	%rs2, [%rd6];
	setp.eq.s16 	%p1, %rs2, %rs1;
	mul.wide.u32 	%rd7, %r5, 4;
	add.s64 	%rd8, %rd3, %rd7;
	selp.u32 	%r8, 1, 0, %p1;
	atom.global.add.u32 	%r9, [%rd8], %r8;
	add.s32 	%r10, %r3, %r4;
	mul.wide.u32 	%rd9, %r10, 4;
	add.s64 	%rd10, %rd3, %rd9;
	atom.global.add.u32 	%r11, [%rd10], %r8;
	add.s32 	%r12, %r2, %r3;
	add.s32 	%r13, %r12, %r1;
	mul.wide.u32 	%rd11, %r13, 4;
	add.s64 	%rd12, %rd3, %rd11;
	atom.global.add.u32 	%r14, [%rd12], %r8;
	ret;

}
	// .globl	_Z32get_organ_mask_accs_gpu_multiplePKhPjS1_hS1_j
.visible .entry _Z32get_organ_mask_accs_gpu_multiplePKhPjS1_hS1_j(
	.param .u64 .ptr .align 1 _Z32get_organ_mask_accs_gpu_multiplePKhPjS1_hS1_j_param_0,
	.param .u64 .ptr .align 1 _Z32get_organ_mask_accs_gpu_multiplePKhPjS1_hS1_j_param_1,
	.param .u64 .ptr .align 1 _Z32get_organ_mask_accs_gpu_multiplePKhPjS1_hS1_j_param_2,
	.param .u8 _Z32get_organ_mask_accs_gpu_multiplePKhPjS1_hS1_j_param_3,
	.param .u64 .ptr .align 1 _Z32get_organ_mask_accs_gpu_multiplePKhPjS1_hS1_j_param_4,
	.param .u32 _Z32get_organ_mask_accs_gpu_multiplePKhPjS1_hS1_j_param_5
)
{
	.reg .pred 	%p<8>;
	.reg .b16 	%rs<3>;
	.reg .b32 	%r<61>;
	.reg .b64 	%rd<33>;

	ld.param.u64 	%rd3, [_Z32get_organ_mask_accs_gpu_multiplePKhPjS1_hS1_j_param_0];
	ld.param.u64 	%rd5, [_Z32get_organ_mask_accs_gpu_multiplePKhPjS1_hS1_j_param_1];
	ld.param.u64 	%rd6, [_Z32get_organ_mask_accs_gpu_multiplePKhPjS1_hS1_j_param_2];
	ld.param.u8 	%rs1, [_Z32get_organ_mask_accs_gpu_multiplePKhPjS1_hS1_j_param_3];
	ld.param.u64 	%rd4, [_Z32get_organ_mask_accs_gpu_multiplePKhPjS1_hS1_j_param_4];
	ld.param.u32 	%r9, [_Z32get_organ_mask_accs_gpu_multiplePKhPjS1_hS1_j_param_5];
	cvta.to.global.u64 	%rd1, %rd6;
	cvta.to.global.u64 	%rd2, %rd5;
	mov.u32 	%r10, %ctaid.y;
	mov.u32 	%r11, %nctaid.x;
	mov.u32 	%r12, %ntid.x;
	mov.u32 	%r13, %ctaid.x;
	mov.u32 	%r14, %tid.x;
	mad.lo.s32 	%r15, %r10, %r11, %r13;
	mad.lo.s32 	%r1, %r15, %r12, %r14;
	mul.wide.u32 	%rd7, %r9, 4;
	add.s64 	%rd8, %rd2, %rd7;
	ld.global.u32 	%r16, [%rd8];
	setp.ge.u32 	%p1, %r1, %r16;
	@%p1 bra 	$L__BB3_8;
	cvta.to.global.u64 	%rd9, %rd3;
	cvt.u64.u32 	%rd10, %r1;
	add.s64 	%rd11, %rd9, %rd10;
	ld.global.u8 	%rs2, [%rd11];
	setp.ne.s16 	%p2, %rs2, %rs1;
	@%p2 bra 	$L__BB3_8;
	setp.eq.s32 	%p3, %r9, 0;
	mov.b32 	%r58, 0;
	mov.u32 	%r60, %r58;
	@%p3 bra 	$L__BB3_7;
	mov.b32 	%r56, 0;
	mov.u32 	%r58, %r56;
$L__BB3_4:
	mov.u32 	%r60, %r56;
	setp.eq.s32 	%p4, %r60, 0;
	@%p4 bra 	$L__BB3_6;
	mul.lo.s32 	%r19, %r60, 3;
	add.s32 	%r20, %r19, -3;
	mul.wide.u32 	%rd12, %r20, 4;
	add.s64 	%rd13, %rd1, %rd12;
	ld.global.u32 	%r21, [%rd13];
	add.s32 	%r22, %r19, -2;
	mul.wide.u32 	%rd14, %r22, 4;
	add.s64 	%rd15, %rd1, %rd14;
	ld.global.u32 	%r23, [%rd15];
	add.s32 	%r24, %r19, -1;
	mul.wide.u32 	%rd16, %r24, 4;
	add.s64 	%rd17, %rd1, %rd16;
	ld.global.u32 	%r25, [%rd17];
	add.s32 	%r26, %r21, %r58;
	add.s32 	%r27, %r26, %r23;
	add.s32 	%r58, %r27, %r25;
$L__BB3_6:
	add.s32 	%r56, %r60, 1;
	mul.wide.u32 	%rd18, %r60, 4;
	add.s64 	%rd19, %rd2, %rd18;
	ld.global.u32 	%r28, [%rd19+4];
	setp.ge.u32 	%p5, %r1, %r28;
	setp.lt.u32 	%p6, %r56, %r9;
	and.pred  	%p7, %p5, %p6;
	@%p7 bra 	$L__BB3_4;
$L__BB3_7:
	cvta.to.global.u64 	%rd20, %rd4;
	mul.wide.u32 	%rd21, %r60, 4;
	add.s64 	%rd22, %rd2, %rd21;
	ld.global.u32 	%r29, [%rd22];
	sub.s32 	%r30, %r1, %r29;
	mul.lo.s32 	%r31, %r60, 3;
	mul.wide.u32 	%rd23, %r31, 4;
	add.s64 	%rd24, %rd1, %rd23;
	ld.global.u32 	%r32, [%rd24];
	add.s32 	%r33, %r31, 1;
	mul.wide.u32 	%rd25, %r33, 4;
	add.s64 	%rd26, %rd1, %rd25;
	ld.global.u32 	%r34, [%rd26];
	mul.lo.s32 	%r35, %r34, %r32;
	div.u32 	%r36, %r30, %r35;
	mul.lo.s32 	%r37, %r36, %r34;
	mul.lo.s32 	%r38, %r37, %r32;
	sub.s32 	%r39, %r30, %r38;
	div.u32 	%r40, %r39, %r32;
	mul.lo.s32 	%r41, %r35, %r36;
	mad.lo.s32 	%r42, %r32, %r40, %r41;
	add.s32 	%r43, %r30, %r58;
	sub.s32 	%r44, %r43, %r42;
	mul.wide.u32 	%rd27, %r44, 4;
	add.s64 	%rd28, %rd20, %rd27;
	atom.global.add.u32 	%r45, [%rd28], 1;
	ld.global.u32 	%r46, [%rd24];
	add.s32 	%r47, %r40, %r58;
	add.s32 	%r48, %r47, %r46;
	mul.wide.u32 	%rd29, %r48, 4;
	add.s64 	%rd30, %rd20, %rd29;
	atom.global.add.u32 	%r49, [%rd30], 1;
	ld.global.u32 	%r50, [%rd24];
	ld.global.u32 	%r51, [%rd26];
	add.s32 	%r52, %r36, %r58;
	add.s32 	%r53, %r52, %r50;
	add.s32 	%r54, %r53, %r51;
	mul.wide.u32 	%rd31, %r54, 4;
	add.s64 	%rd32, %rd20, %rd31;
	atom.global.add.u32 	%r55, [%rd32], 1;
$L__BB3_8:
	ret;

}
	// .globl	_Z28resize_volume_slice_and_cropPfS_PjS0_S_jjjj
.visible .entry _Z28resize_volume_slice_and_cropPfS_PjS0_S_jjjj(
	.param .u64 .ptr .align 1 _Z28resize_volume_slice_and_cropPfS_PjS0_S_jjjj_param_0,
	.param .u64 .ptr .align 1 _Z28resize_volume_slice_and_cropPfS_PjS0_S_jjjj_param_1,
	.param .u64 .ptr .align 1 _Z28resize_volume_slice_and_cropPfS_PjS0_S_jjjj_param_2,
	.param .u64 .ptr .align 1 _Z28resize_volume_slice_and_cropPfS_PjS0_S_jjjj_param_3,
	.param .u64 .ptr .align 1 _Z28resize_volume_slice_and_cropPfS_PjS0_S_jjjj_param_4,
	.param .u32 _Z28resize_volume_slice_and_cropPfS_PjS0_S_jjjj_param_5,
	.param .u32 _Z28resize_volume_slice_and_cropPfS_PjS0_S_jjjj_param_6,
	.param .u32 _Z28resize_volume_slice_and_cropPfS_PjS0_S_jjjj_param_7,
	.param .u32 _Z28resize_volume_slice_and_cropPfS_PjS0_S_jjjj_param_8
)
{
	.reg .pred 	%p<10>;
	.reg .b32 	%r<64>;
	.reg .b32 	%f<40>;
	.reg .b64 	%rd<28>;
	.reg .b64 	%fd<15>;

	ld.param.u64 	%rd1, [_Z28resize_volume_slice_and_cropPfS_PjS0_S_jjjj_param_0];
	ld.param.u64 	%rd2, [_Z28resize_volume_slice_and_cropPfS_PjS0_S_jjjj_param_1];
	ld.param.u64 	%rd3, [_Z28resize_volume_slice_and_cropPfS_PjS0_S_jjjj_param_2];
	ld.param.u64 	%rd4, [_Z28resize_volume_slice_and_cropPfS_PjS0_S_jjjj_param_3];
	ld.param.u64 	%rd5, [_Z28resize_volume_slice_and_cropPfS_PjS0_S_jjjj_param_4];
	ld.param.u32 	%r12, [_Z28resize_volume_slice_and_cropPfS_PjS0_S_jjjj_param_5];
	ld.param.u32 	%r13, [_Z28resize_volume_slice_and_cropPfS_PjS0_S_jjjj_param_6];
	ld.param.u32 	%r14, [_Z28resize_volume_slice_and_cropPfS_PjS0_S_jjjj_param_7];
	ld.param.u32 	%r15, [_Z28resize_volume_slice_and_cropPfS_PjS0_S_jjjj_param_8];
	mov.u32 	%r16, %ctaid.x;
	mov.u32 	%r17, %ntid.x;
	mov.u32 	%r18, %tid.x;
	mad.lo.s32 	%r1, %r16, %r17, %r18;
	mul.lo.s32 	%r19, %r13, %r12;
	mul.lo.s32 	%r20, %r19, %r14;
	mul.lo.s32 	%r21, %r20, %r15;
	setp.ge.u32 	%p1, %r1, %r21;
	@%p1 bra 	$L__BB4_8;
	setp.eq.s32 	%p2, %r12, 0;
	mov.b32 	%r61, 0;
	@%p2 bra 	$L__BB4_4;
	mul.lo.s32 	%r24, %r14, %r13;
	mul.lo.s32 	%r2, %r24, %r15;
	mov.b32 	%r60, 0;
$L__BB4_3:
	mov.u32 	%r61, %r60;
	add.s32 	%r60, %r61, 1;
	mad.lo.s32 	%r25, %r2, %r61, %r2;
	setp.ge.u32 	%p3, %r1, %r25;
	setp.lt.u32 	%p4, %r60, %r12;
	and.pred  	%p5, %p3, %p4;
	@%p5 bra 	$L__BB4_3;
$L__BB4_4:
	mul.lo.s32 	%r6, %r61, %r13;
	add.s32 	%r7, %r6, %r13;
	setp.ge.u32 	%p6, %r6, %r7;
	mov.u32 	%r63, %r6;
	@%p6 bra 	$L__BB4_7;
	mul.lo.s32 	%r8, %r15, %r14;
	mov.u32 	%r62, %r6;
$L__BB4_6:
	mov.u32 	%r63, %r62;
	add.s32 	%r62, %r63, 1;
	mad.lo.s32 	%r26, %r8, %r63, %r8;
	setp.ge.u32 	%p7, %r1, %r26;
	setp.lt.u32 	%p8, %r62, %r7;
	and.pred  	%p9, %p7, %p8;
	@%p9 bra 	$L__BB4_6;
$L__BB4_7:
	cvta.to.global.u64 	%rd6, %rd1;
	cvta.to.global.u64 	%rd7, %rd3;
	mul.lo.s32 	%r27, %r14, %r13;
	mul.lo.s32 	%r28, %r27, %r15;
	mul.lo.s32 	%r29, %r28, %r61;
	sub.s32 	%r30, %r1, %r29;
	mul.lo.s32 	%r31, %r15, %r14;
	div.u32 	%r32, %r30, %r31;
	mul.lo.s32 	%r33, %r31, %r32;
	sub.s32 	%r34, %r30, %r33;
	div.u32 	%r35, %r34, %r14;
	mad.lo.s32 	%r36, %r35, %r14, %r33;
	sub.s32 	%r37, %r30, %r36;
	add.s32 	%r38, %r32, %r6;
	shl.b32 	%r39, %r38, 2;
	mul.wide.u32 	%rd8, %r39, 4;
	add.s64 	%rd9, %rd7, %rd8;
	ld.global.u32 	%r40, [%rd9+4];
	ld.global.u32 	%r41, [%rd9];
	sub.s32 	%r42, %r40, %r41;
	add.s32 	%r43, %r42, 1;
	cvt.rn.f32.u32 	%f1, %r43;
	cvt.rn.f32.u32 	%f2, %r14;
	div.rn.f32 	%f3, %f1, %f2;
	ld.global.u32 	%r44, [%rd9+12];
	ld.global.u32 	%r45, [%rd9+8];
	sub.s32 	%r46, %r44, %r45;
	add.s32 	%r47, %r46, 1;
	cvt.rn.f32.u32 	%f4, %r47;
	cvt.rn.f32.u32 	%f5, %r15;
	div.rn.f32 	%f6, %f4, %f5;
	shl.b32 	%r48, %r63, 2;
	cvta.to.global.u64 	%rd10, %rd5;
	mul.wide.u32 	%rd11, %r48, 4;
	add.s64 	%rd12, %rd10, %rd11;
	ld.global.f32 	%f7, [%rd12];
	cvt.rn.f32.u32 	%f8, %r37;
	mul.f32 	%f9, %f2, 0f3F000000;
	sub.f32 	%f10, %f8, %f9;
	fma.rn.f32 	%f11, %f7, %f10, %f9;
	ld.global.f32 	%f12, [%rd12+4];
	cvt.rn.f32.u32 	%f13, %r35;
	mul.f32 	%f14, %f5, 0f3F000000;
	sub.f32 	%f15, %f13, %f14;
	fma.rn.f32 	%f16, %f15, %f12, %f11;
	ld.global.f32 	%f17, [%rd12+8];
	ld.global.f32 	%f18, [%rd12+12];
	mul.f32 	%f19, %f15, %f18;
	fma.rn.f32 	%f20, %f10, %f17, %f19;
	add.f32 	%f21, %f14, %f20;
	mul.f32 	%f22, %f3, %f16;
	cvt.rmi.f32.f32 	%f23, %f22;
	sub.f32 	%f24, %f22, %f23;
	mul.f32 	%f25, %f6, %f21;
	cvt.rmi.f32.f32 	%f26, %f25;
	sub.f32 	%f27, %f25, %f26;
	add.s64 	%rd13, %rd7, %rd11;
	ld.global.u32 	%r49, [%rd13];
	cvt.rn.f32.u32 	%f28, %r49;
	add.f32 	%f29, %f23, %f28;
	cvt.rzi.u32.f32 	%r50, %f29;
	ld.global.u32 	%r51, [%rd13+8];
	cvt.rn.f32.u32 	%f30, %r51;
	add.f32 	%f31, %f26, %f30;
	cvt.rzi.u32.f32 	%r52, %f31;
	cvta.to.global.u64 	%rd14, %rd4;
	mul.wide.u32 	%rd15, %r61, 4;
	add.s64 	%rd16, %rd14, %rd15;
	ld.global.u32 	%r53, [%rd16];
	shl.b32 	%r54, %r52, 9;
	add.s32 	%r55, %r53, %r50;
	add.s32 	%r56, %r55, %r54;
	add.s32 	%r57, %r56, 513;
	mul.wide.u32 	%rd17, %r57, 4;
	add.s64 	%rd18, %rd6, %rd17;
	ld.global.f32 	%f32, [%rd18];
	mul.f32 	%f33, %f24, %f32;
	mul.f32 	%f34, %f33, %f27;
	cvt.f64.f32 	%fd1, %f34;
	mul.wide.u32 	%rd19, %r56, 4;
	add.s64 	%rd20, %rd6, %rd19;
	ld.global.f32 	%f35, [%rd20];
	cvt.f64.f32 	%fd2, %f35;
	cvt.f64.f32 	%fd3, %f24;
	mov.f64 	%fd4, 0d3FF0000000000000;
	sub.f64 	%fd5, %fd4, %fd3;
	mul.f64 	%fd6, %fd5, %fd2;
	cvt.f64.f32 	%fd7, %f27;
	sub.f64 	%fd8, %fd4, %fd7;
	fma.rn.f64 	%fd9, %fd6, %fd8, %fd1;
	add.s32 	%r58, %r56, 512;
	mul.wide.u32 	%rd21, %r58, 4;
	add.s64 	%rd22, %rd6, %rd21;
	ld.global.f32 	%f36, [%rd22];
	mul.f32 	%f37, %f24, %f36;
	cvt.f64.f32 	%fd10, %f37;
	fma.rn.f64 	%fd11, %fd8, %fd10, %fd9;
	add.s32 	%r59, %r56, 1;
	mul.wide.u32 	%rd23, %r59, 4;
	add.s64 	%rd24, %rd6, %rd23;
	ld.global.f32 	%f38, [%rd24];
	cvt.f64.f32 	%fd12, %f38;
	mul.f64 	%fd13, %fd5, %fd12;
	fma.rn.f64 	%fd14, %fd13, %fd7, %fd11;
	cvt.rn.f32.f64 	%f39, %fd14;
	cvta.to.global.u64 	%rd25, %rd2;
	mul.wide.u32 	%rd26, %r1, 4;
	add.s64 	%rd27, %rd25, %rd26;
	st.global.f32 	[%rd27], %f39;
$L__BB4_8:
	ret;

}
	// .globl	_Z24resize_gt_slice_and_cropPhS_PjS0_Pfjjjj
.visible .entry _Z24resize_gt_slice_and_cropPhS_PjS0_Pfjjjj(
	.param .u64 .ptr .align 1 _Z24resize_gt_slice_and_cropPhS_PjS0_Pfjjjj_param_0,
	.param .u64 .ptr .align 1 _Z24resize_gt_slice_and_cropPhS_PjS0_Pfjjjj_param_1,
	.param .u64 .ptr .align 1 _Z24resize_gt_slice_and_cropPhS_PjS0_Pfjjjj_param_2,
	.param .u64 .ptr .align 1 _Z24resize_gt_slice_and_cropPhS_PjS0_Pfjjjj_param_3,
	.param .u64 .ptr .align 1 _Z24resize_gt_slice_and_cropPhS_PjS0_Pfjjjj_param_4,
	.param .u32 _Z24resize_gt_slice_and_cropPhS_PjS0_Pfjjjj_param_5,
	.param .u32 _Z24resize_gt_slice_and_cropPhS_PjS0_Pfjjjj_param_6,
	.param .u32 _Z24resize_gt_slice_and_cropPhS_PjS0_Pfjjjj_param_7,
	.param .u32 _Z24resize_gt_slice_and_cropPhS_PjS0_Pfjjjj_param_8
)
{
	.reg .pred 	%p<10>;
	.reg .b16 	%rs<5>;
	.reg .b32 	%r<65>;
	.reg .b32 	%f<38>;
	.reg .b64 	%rd<28>;
	.reg .b64 	%fd<17>;

	ld.param.u64 	%rd1, [_Z24resize_gt_slice_and_cropPhS_PjS0_Pfjjjj_param_0];
	ld.param.u64 	%rd2, [_Z24resize_gt_slice_and_cropPhS_PjS0_Pfjjjj_param_1];
	ld.param.u64 	%rd3, [_Z24resize_gt_slice_and_cropPhS_PjS0_Pfjjjj_param_2];
	ld.param.u64 	%rd4, [_Z24resize_gt_slice_and_cropPhS_PjS0_Pfjjjj_param_3];
	ld.param.u64 	%rd5, [_Z24resize_gt_slice_and_cropPhS_PjS0_Pfjjjj_param_4];
	ld.param.u32 	%r12, [_Z24resize_gt_slice_and_cropPhS_PjS0_Pfjjjj_param_5];
	ld.param.u32 	%r13, [_Z24resize_gt_slice_and_cropPhS_PjS0_Pfjjjj_param_6];
	ld.param.u32 	%r14, [_Z24resize_gt_slice_and_cropPhS_PjS0_Pfjjjj_param_7];
	ld.param.u32 	%r15, [_Z24resize_gt_slice_and_cropPhS_PjS0_Pfjjjj_param_8];
	mov.u32 	%r16, %ctaid.x;
	mov.u32 	%r17, %ntid.x;
	mov.u32 	%r18, %tid.x;
	mad.lo.s32 	%r1, %r16, %r17, %r18;
	mul.lo.s32 	%r19, %r13, %r12;
	mul.lo.s32 	%r20, %r19, %r14;
	mul.lo.s32 	%r21, %r20, %r15;
	setp.ge.u32 	%p1, %r1, %r21;
	@%p1 bra 	$L__BB5_8;
	setp.eq.s32 	%p2, %r12, 0;
	mov.b32 	%r62, 0;
	@%p2 bra 	$L__BB5_4;
	mul.lo.s32 	%r24, %r14, %r13;
	mul.lo.s32 	%r2, %r24, %r15;
	mov.b32 	%r61, 0;
$L__BB5_3:
	mov.u32 	%r62, %r61;
	add.s32 	%r61, %r62, 1;
	mad.lo.s32 	%r25, %r2, %r62, %r2;
	setp.ge.u32 	%p3, %r1, %r25;
	setp.lt.u32 	%p4, %r61, %r12;
	and.pred  	%p5, %p3, %p4;
	@%p5 bra 	$L__BB5_3;
$L__BB5_4:
	mul.lo.s32 	%r6, %r62, %r13;
	add.s32 	%r7, %r6, %r13;
	setp.ge.u32 	%p6, %r6, %r7;
	mov.u32 	%r64, %r6;
	@%p6 bra 	$L__BB5_7;
	mul.lo.s32 	%r8, %r15, %r14;
	mov.u32 	%r63, %r6;
$L__BB5_6:
	mov.u32 	%r64, %r63;
	add.s32 	%r63, %r64, 1;
	mad.lo.s32 	%r26, %r8, %r64, %r8;
	setp.ge.u32 	%p7, %r1, %r26;
	setp.lt.u32 	%p8, %r63, %r7;
	and.pred  	%p9, %p7, %p8;
	@%p9 bra 	$L__BB5_6;
$L__BB5_7:
	cvta.to.global.u64 	%rd6, %rd1;
	cvta.to.global.u64 	%rd7, %rd3;
	mul.lo.s32 	%r27, %r14, %r13;
	mul.lo.s32 	%r28, %r27, %r15;
	mul.lo.s32 	%r29, %r28, %r62;
	sub.s32 	%r30, %r1, %r29;
	mul.lo.s32 	%r31, %r15, %r14;
	div.u32 	%r32, %r30, %r31;
	mul.lo.s32 	%r33, %r31, %r32;
	sub.s32 	%r34, %r30, %r33;
	div.u32 	%r35, %r34, %r14;
	mad.lo.s32 	%r36, %r35, %r14, %r33;
	sub.s32 	%r37, %r30, %r36;
	add.s32 	%r38, %r32, %r6;
	shl.b32 	%r39, %r38, 2;
	mul.wide.u32 	%rd8, %r39, 4;
	add.s64 	%rd9, %rd7, %rd8;
	ld.global.u32 	%r40, [%rd9+4];
	ld.global.u32 	%r41, [%rd9];
	sub.s32 	%r42, %r40, %r41;
	add.s32 	%r43, %r42, 1;
	cvt.rn.f32.u32 	%f1, %r43;
	cvt.rn.f32.u32 	%f2, %r14;
	div.rn.f32 	%f3, %f1, %f2;
	ld.global.u32 	%r44, [%rd9+12];
	ld.global.u32 	%r45, [%rd9+8];
	sub.s32 	%r46, %r44, %r45;
	add.s32 	%r47, %r46, 1;
	cvt.rn.f32.u32 	%f4, %r47;
	cvt.rn.f32.u32 	%f5, %r15;
	div.rn.f32 	%f6, %f4, %f5;
	shl.b32 	%r48, %r64, 2;
	cvta.to.global.u64 	%rd10, %rd5;
	mul.wide.u32 	%rd11, %r48, 4;
	add.s64 	%rd12, %rd10, %rd11;
	ld.global.f32 	%f7, [%rd12];
	cvt.rn.f32.u32 	%f8, %r37;
	mul.f32 	%f9, %f2, 0f3F000000;
	sub.f32 	%f10, %f8, %f9;
	fma.rn.f32 	%f11, %f7, %f10, %f9;
	ld.global.f32 	%f12, [%rd12+4];
	cvt.rn.f32.u32 	%f13, %r35;
	mul.f32 	%f14, %f5, 0f3F000000;
	sub.f32 	%f15, %f13, %f14;
	fma.rn.f32 	%f16, %f15, %f12, %f11;
	ld.global.f32 	%f17, [%rd12+8];
	ld.global.f32 	%f18, [%rd12+12];
	mul.f32 	%f19, %f15, %f18;
	fma.rn.f32 	%f20, %f10, %f17, %f19;
	add.f32 	%f21, %f14, %f20;
	mul.f32 	%f22, %f3, %f16;
	cvt.rmi.f32.f32 	%f23, %f22;
	sub.f32 	%f24, %f22, %f23;
	mul.f32 	%f25, %f6, %f21;
	cvt.rmi.f32.f32 	%f26, %f25;
	sub.f32 	%f27, %f25, %f26;
	add.s64 	%rd13, %rd7, %rd11;
	ld.global.u32 	%r49, [%rd13];
	cvt.rn.f32.u32 	%f28, %r49;
	add.f32 	%f29, %f23, %f28;
	cvt.rzi.u32.f32 	%r50, %f29;
	ld.global.u32 	%r51, [%rd13+8];
	cvt.rn.f32.u32 	%f30, %r51;
	add.f32 	%f31, %f26, %f30;
	cvt.rzi.u32.f32 	%r52, %f31;
	cvta.to.global.u64 	%rd14, %rd4;
	mul.wide.u32 	%rd15, %r62, 4;
	add.s64 	%rd16, %rd14, %rd15;
	ld.global.u32 	%r53, [%rd16];
	shl.b32 	%r54, %r52, 9;
	add.s32 	%r55, %r53, %r50;
	add.s32 	%r56, %r55, %r54;
	add.s32 	%r57, %r56, 513;
	cvt.u64.u32 	%rd17, %r57;
	add.s64 	%rd18, %rd6, %rd17;
	ld.global.u8 	%rs1, [%rd18];
	cvt.rn.f32.u16 	%f32, %rs1;
	mul.f32 	%f33, %f24, %f32;
	mul.f32 	%f34, %f33, %f27;
	cvt.f64.f32 	%fd1, %f34;
	cvt.u64.u32 	%rd19, %r56;
	add.s64 	%rd20, %rd6, %rd19;
	ld.global.u8 	%rs2, [%rd20];
	cvt.rn.f64.u16 	%fd2, %rs2;
	cvt.f64.f32 	%fd3, %f24;
	mov.f64 	%fd4, 0d3FF0000000000000;
	sub.f64 	%fd5, %fd4, %fd3;
	mul.f64 	%fd6, %fd5, %fd2;
	cvt.f64.f32 	%fd7, %f27;
	sub.f64 	%fd8, %fd4, %fd7;
	fma.rn.f64 	%fd9, %fd6, %fd8, %fd1;
	add.s32 	%r58, %r56, 512;
	cvt.u64.u32 	%rd21, %r58;
	add.s64 	%rd22, %rd6, %rd21;
	ld.global.u8 	%rs3, [%rd22];
	cvt.rn.f32.u16 	%f35, %rs3;
	mul.f32 	%f36, %f24, %f35;
	cvt.f64.f32 	%fd10, %f36;
	fma.rn.f64 	%fd11, %fd8, %fd10, %fd9;
	add.s32 	%r59, %r56, 1;
	cvt.u64.u32 	%rd23, %r59;
	add.s64 	%rd24, %rd6, %rd23;
	ld.global.u8 	%rs4, [%rd24];
	cvt.rn.f64.u16 	%fd12, %rs4;
	mul.f64 	%fd13, %fd5, %fd12;
	fma.rn.f64 	%fd14, %fd13, %fd7, %fd11;
	cvt.rn.f32.f64 	%f37, %fd14;
	cvt.f64.f32 	%fd15, %f37;
	add.f64 	%fd16, %fd15, 0d3FE0000000000000;
	cvt.rzi.u32.f64 	%r60, %fd16;
	cvt.u64.u32 	%rd25, %r1;
	cvta.to.global.u64 	%rd26, %rd2;
	add.s64 	%rd27, %rd26, %rd25;
	st.global.u8 	[%rd27], %r60;
$L__BB5_8:
	ret;

}
	// .globl	_Z16accumulation_gpuPfS_jj
.visible .entry _Z16accumulation_gpuPfS_jj(
	.param .u64 .ptr .align 1 _Z16accumulation_gpuPfS_jj_param_0,
	.param .u64 .ptr .align 1 _Z16accumulation_gpuPfS_jj_param_1,
	.param .u32 _Z16accumulation_gpuPfS_jj_param_2,
	.param .u32 _Z16accumulation_gpuPfS_jj_param_3
)
{
	.reg .pred 	%p<2>;
	.reg .b32 	%r<8>;
	.reg .b32 	%f<3>;
	.reg .b64 	%rd<9>;

	ld.param.u64 	%rd1, [_Z16accumulation_gpuPfS_jj_param_0];
	ld.param.u64 	%rd2, [_Z16accumulation_gpuPfS_jj_param_1];
	ld.param.u32 	%r3, [_Z16accumulation_gpuPfS_jj_param_2];
	ld.param.u32 	%r2, [_Z16accumulation_gpuPfS_jj_param_3];
	mov.u32 	%r4, %ctaid.x;
	mov.u32 	%r5, %ntid.x;
	mov.u32 	%r6, %tid.x;
	mad.lo.s32 	%r1, %r4, %r5, %r6;
	setp.ge.u32 	%p1, %r1, %r3;
	@%p1 bra 	$L__BB6_2;
	cvta.to.global.u64 	%rd3, %rd1;
	cvta.to.global.u64 	%rd4, %rd2;
	rem.u32 	%r7, %r1, %r2;
	mul.wide.u32 	%rd5, %r7, 4;
	add.s64 	%rd6, %rd4, %rd5;
	mul.wide.u32 	%rd7, %r1, 4;
	add.s64 	%rd8, %rd3, %rd7;
	ld.global.f32 	%f1, [%rd8];
	atom.global.add.f32 	%f2, [%rd6], %f1;
$L__BB6_2:
	ret;

}
	// .globl	_Z24squared_accumulation_gpuPfS_S_jj
.visible .entry _Z24squared_accumulation_gpuPfS_S_jj(
	.param .u64 .ptr .align 1 _Z24squared_accumulation_gpuPfS_S_jj_param_0,
	.param .u64 .ptr .align 1 _Z24squared_accumulation_gpuPfS_S_jj_param_1,
	.param .u64 .ptr .align 1 _Z24squared_accumulation_gpuPfS_S_jj_param_2,
	.param .u32 _Z24squared_accumulation_gpuPfS_S_jj_param_3,
	.param .u32 _Z24squared_accumulation_gpuPfS_S_jj_param_4
)
{
	.reg .pred 	%p<15>;
	.reg .b32 	%r<26>;
	.reg .b32 	%f<7>;
	.reg .b64 	%rd<12>;
	.reg .b64 	%fd<18>;

	ld.param.u64 	%rd2, [_Z24squared_accumulation_gpuPfS_S_jj_param_0];
	ld.param.u64 	%rd3, [_Z24squared_accumulation_gpuPfS_S_jj_param_1];
	ld.param.u64 	%rd4, [_Z24squared_accumulation_gpuPfS_S_jj_param_2];
	ld.param.u32 	%r6, [_Z24squared_accumulation_gpuPfS_S_jj_param_3];
	ld.param.u32 	%r5, [_Z24squared_accumulation_gpuPfS_S_jj_param_4];
	mov.u32 	%r7, %ctaid.x;
	mov.u32 	%r8, %ntid.x;
	mov.u32 	%r9, %tid.x;
	mad.lo.s32 	%r1, %r7, %r8, %r9;
	setp.ge.u32 	%p1, %r1, %r6;
	@%p1 bra 	$L__BB7_9;
	cvta.to.global.u64 	%rd5, %rd2;
	cvta.to.global.u64 	%rd6, %rd4;
	cvta.to.global.u64 	%rd7, %rd3;
	rem.u32 	%r10, %r1, %r5;
	mul.wide.u32 	%rd8, %r10, 4;
	add.s64 	%rd1, %rd7, %rd8;
	mul.wide.u32 	%rd9, %r1, 4;
	add.s64 	%rd10, %rd5, %rd9;
	ld.global.f32 	%f2, [%rd10];
	add.s64 	%rd11, %rd6, %rd8;
	ld.global.f32 	%f3, [%rd11];
	sub.f32 	%f1, %f2, %f3;
	cvt.f64.f32 	%fd1, %f1;
	{
	.reg .b32 %temp; 
	mov.b64 	{%temp, %r2}, %fd1;
	}
	mov.f64 	%fd9, 0d4000000000000000;
	{
	.reg .b32 %temp; 
	mov.b64 	{%temp, %r11}, %fd9;
	}
	and.b32  	%r4, %r11, 2146435072;
	setp.eq.s32 	%p2, %r4, 1062207488;
	abs.f64 	%fd2, %fd1;
	{ // callseq 0, 0
	.param .b64 param0;
	st.param.f64 	[param0], %fd2;
	.param .b64 retval0;
	call.uni (retval0), 
	__internal_accurate_pow, 
	(
	param0
	);
	ld.param.f64 	%fd10, [retval0];
	} // callseq 0
	setp.lt.s32 	%p3, %r2, 0;
	neg.f64 	%fd12, %fd10;
	selp.f64 	%fd13, %fd12, %fd10, %p2;
	selp.f64 	%fd17, %fd13, %fd10, %p3;
	setp.neu.f32 	%p4, %f1, 0f00000000;
	@%p4 bra 	$L__BB7_3;
	setp.eq.s32 	%p5, %r4, 1062207488;
	selp.b32 	%r12, %r2, 0, %p5;
	setp.lt.s32 	%p6, %r11, 0;
	or.b32  	%r13, %r12, 2146435072;
	selp.b32 	%r14, %r13, %r12, %p6;
	mov.b32 	%r15, 0;
	mov.b64 	%fd17, {%r15, %r14};
$L__BB7_3:
	add.f64 	%fd14, %fd1, 0d4000000000000000;
	{
	.reg .b32 %temp; 
	mov.b64 	{%temp, %r16}, %fd14;
	}
	and.b32  	%r17, %r16, 2146435072;
	setp.ne.s32 	%p7, %r17, 2146435072;
	@%p7 bra 	$L__BB7_8;
	setp.num.f32 	%p8, %f1, %f1;
	@%p8 bra 	$L__BB7_6;
	mov.f64 	%fd15, 0d4000000000000000;
	add.rn.f64 	%fd17, %fd1, %fd15;
	bra.uni 	$L__BB7_8;
$L__BB7_6:
	setp.neu.f64 	%p9, %fd2, 0d7FF0000000000000;
	@%p9 bra 	$L__BB7_8;
	setp.lt.s32 	%p10, %r2, 0;
	setp.eq.s32 	%p11, %r4, 1062207488;
	setp.lt.s32 	%p12, %r11, 0;
	selp.b32 	%r19, 0, 2146435072, %p12;
	and.b32  	%r20, %r11, 2147483647;
	setp.ne.s32 	%p13, %r20, 1071644672;
	or.b32  	%r21, %r19, -2147483648;
	selp.b32 	%r22, %r21, %r19, %p13;
	selp.b32 	%r23, %r22, %r19, %p11;
	selp.b32 	%r24, %r23, %r19, %p10;
	mov.b32 	%r25, 0;
	mov.b64 	%fd17, {%r25, %r24};
$L__BB7_8:
	setp.eq.f32 	%p14, %f1, 0f3F800000;
	cvt.rn.f32.f64 	%f4, %fd17;
	selp.f32 	%f5, 0f3F800000, %f4, %p14;
	atom.global.add.f32 	%f6, [%rd1], %f5;
$L__BB7_9:
	ret;

}
	// .globl	_Z22mean_std_normalizationPfS_S_jj
.visible .entry _Z22mean_std_normalizationPfS_S_jj(
	.param .u64 .ptr .align 1 _Z22mean_std_normalizationPfS_S_jj_param_0,
	.param .u64 .ptr .align 1 _Z22mean_std_normalizationPfS_S_jj_param_1,
	.param .u64 .ptr .align 1 _Z22mean_std_normalizationPfS_S_jj_param_2,
	.param .u32 _Z22mean_std_normalizationPfS_S_jj_param_3,
	.param .u32 _Z22mean_std_normalizationPfS_S_jj_param_4
)
{
	.reg .pred 	%p<2>;
	.reg .b32 	%r<8>;
	.reg .b32 	%f<6>;
	.reg .b64 	%rd<12>;

	ld.param.u64 	%rd1, [_Z22mean_std_normalizationPfS_S_jj_param_0];
	ld.param.u64 	%rd2, [_Z22mean_std_normalizationPfS_S_jj_param_1];
	ld.param.u64 	%rd3, [_Z22mean_std_normalizationPfS_S_jj_param_2];
	ld.param.u32 	%r3, [_Z22mean_std_normalizationPfS_S_jj_param_3];
	ld.param.u32 	%r2, [_Z22mean_std_normalizationPfS_S_jj_param_4];
	mov.u32 	%r4, %ctaid.x;
	mov.u32 	%r5, %ntid.x;
	mov.u32 	%r6, %tid.x;
	mad.lo.s32 	%r1, %r4, %r5, %r6;
	setp.ge.u32 	%p1, %r1, %r3;
	@%p1 bra 	$L__BB8_2;
	cvta.to.global.u64 	%rd4, %rd2;
	cvta.to.global.u64 	%rd5, %rd1;
	cvta.to.global.u64 	%rd6, %rd3;
	rem.u32 	%r7, %r1, %r2;
	mul.wide.u32 	%rd7, %r7, 4;
	add.s64 	%rd8, %rd4, %rd7;
	ld.global.f32 	%f1, [%rd8];
	mul.wide.u32 	%rd9, %r1, 4;
	add.s64 	%rd10, %rd5, %rd9;
	ld.global.f32 	%f2, [%rd10];
	sub.f32 	%f3, %f2, %f1;
	st.global.f32 	[%rd10], %f3;
	add.s64 	%rd11, %rd6, %rd7;
	ld.global.f32 	%f4, [%rd11];
	div.rn.f32 	%f5, %f3, %f4;
	st.global.f32 	[%rd10], %f5;
$L__BB8_2:
	ret;

}
.func  (.param .b64 func_retval0) __internal_accurate_pow(
	.param .b64 __internal_accurate_pow_param_0
)
{
	.reg .pred 	%p<8>;
	.reg .b32 	%r<49>;
	.reg .b32 	%f<3>;
	.reg .b64 	%fd<109>;

	ld.param.f64 	%fd10, [__internal_accurate_pow_param_0];
	{
	.reg .b32 %temp; 
	mov.b64 	{%temp, %r46}, %fd10;
	}
	{
	.reg .b32 %temp; 
	mov.b64 	{%r45, %temp}, %fd10;
	}
	shr.u32 	%r47, %r46, 20;
	setp.gt.u32 	%p1, %r46, 1048575;
	@%p1 bra 	$L__BB9_2;
	mul.f64 	%fd11, %fd10, 0d4350000000000000;
	{
	.reg .b32 %temp; 
	mov.b64 	{%temp, %r46}, %fd11;
	}
	{
	.reg .b32 %temp; 
	mov.b64 	{%r45, %temp}, %fd11;
	}
	shr.u32 	%r16, %r46, 20;
	add.s32 	%r47, %r16, -54;
$L__BB9_2:
	add.s32 	%r48, %r47, -1023;
	and.b32  	%r17, %r46, -2146435073;
	or.b32  	%r18, %r17, 1072693248;
	mov.b64 	%fd107, {%r45, %r18};
	setp.lt.u32 	%p2, %r18, 1073127583;
	@%p2 bra 	$L__BB9_4;
	{
	.reg .b32 %temp; 
	mov.b64 	{%r19, %temp}, %fd107;
	}
	{
	.reg .b32 %temp; 
	mov.b64 	{%temp, %r20}, %fd107;
	}
	add.s32 	%r21, %r20, -1048576;
	mov.b64 	%fd107, {%r19, %r21};
	add.s32 	%r48, %r47, -1022;
$L__BB9_4:
	add.f64 	%fd12, %fd107, 0dBFF0000000000000;
	add.f64 	%fd13, %fd107, 0d3FF0000000000000;
	rcp.approx.ftz.f64 	%fd14, %fd13;
	neg.f64 	%fd15, %fd13;
	fma.rn.f64 	%fd16, %fd15, %fd14, 0d3FF0000000000000;
	fma.rn.f64 	%fd17, %fd16, %fd16, %fd16;
	fma.rn.f64 	%fd18, %fd17, %fd14, %fd14;
	mul.f64 	%fd19, %fd12, %fd18;
	fma.rn.f64 	%fd20, %fd12, %fd18, %fd19;
	mul.f64 	%fd21, %fd20, %fd20;
	fma.rn.f64 	%fd22, %fd21, 0d3EB0F5FF7D2CAFE2, 0d3ED0F5D241AD3B5A;
	fma.rn.f64 	%fd23, %fd22, %fd21, 0d3EF3B20A75488A3F;
	fma.rn.f64 	%fd24, %fd23, %fd21, 0d3F1745CDE4FAECD5;
	fma.rn.f64 	%fd25, %fd24, %fd21, 0d3F3C71C7258A578B;
	fma.rn.f64 	%fd26, %fd25, %fd21, 0d3F6249249242B910;
	fma.rn.f64 	%fd27, %fd26, %fd21, 0d3F89999999999DFB;
	sub.f64 	%fd28, %fd12, %fd20;
	add.f64 	%fd29, %fd28, %fd28;
	neg.f64 	%fd30, %fd20;
	fma.rn.f64 	%fd31, %fd30, %fd12, %fd29;
	mul.f64 	%fd32, %fd18, %fd31;
	fma.rn.f64 	%fd33, %fd21, %fd27, 0d3FB5555555555555;
	mov.f64 	%fd34, 0d3FB5555555555555;
	sub.f64 	%fd35, %fd34, %fd33;
	fma.rn.f64 	%fd36, %fd21, %fd27, %fd35;
	add.f64 	%fd37, %fd36, 0dBC46A4CB00B9E7B0;
	add.f64 	%fd38, %fd33, %fd37;
	sub.f64 	%fd39, %fd33, %fd38;
	add.f64 	%fd40, %fd37, %fd39;
	mul.rn.f64 	%fd41, %fd20, %fd20;
	neg.f64 	%fd42, %fd41;
	fma.rn.f64 	%fd43, %fd20, %fd20, %fd42;
	{
	.reg .b32 %temp; 
	mov.b64 	{%r22, %temp}, %fd32;
	}
	{
	.reg .b32 %temp; 
	mov.b64 	{%temp, %r23}, %fd32;
	}
	add.s32 	%r24, %r23, 1048576;
	mov.b64 	%fd44, {%r22, %r24};
	fma.rn.f64 	%fd45, %fd20, %fd44, %fd43;
	mul.rn.f64 	%fd46, %fd41, %fd20;
	neg.f64 	%fd47, %fd46;
	fma.rn.f64 	%fd48, %fd41, %fd20, %fd47;
	fma.rn.f64 	%fd49, %fd41, %fd32, %fd48;
	fma.rn.f64 	%fd50, %fd45, %fd20, %fd49;
	mul.rn.f64 	%fd51, %fd38, %fd46;
	neg.f64 	%fd52, %fd51;
	fma.rn.f64 	%fd53, %fd38, %fd46, %fd52;
	fma.rn.f64 	%fd54, %fd38, %fd50, %fd53;
	fma.rn.f64 	%fd55, %fd40, %fd46, %fd54;
	add.f64 	%fd56, %fd51, %fd55;
	sub.f64 	%fd57, %fd51, %fd56;
	add.f64 	%fd58, %fd55, %fd57;
	add.f64 	%fd59, %fd20, %fd56;
	sub.f64 	%fd60, %fd20, %fd59;
	add.f64 	%fd61, %fd56, %fd60;
	add.f64 	%fd62, %fd58, %fd61;
	add.f64 	%fd63, %fd32, %fd62;
	add.f64 	%fd64, %fd59, %fd63;
	sub.f64 	%fd65, %fd59, %fd64;
	add.f64 	%fd66, %fd63, %fd65;
	xor.b32  	%r25, %r48, -2147483648;
	mov.b32 	%r26, 1127219200;
	mov.b64 	%fd67, {%r25, %r26};
	mov.b32 	%r27, -2147483648;
	mov.b64 	%fd68, {%r27, %r26};
	sub.f64 	%fd69, %fd67, %fd68;
	fma.rn.f64 	%fd70, %fd69, 0d3FE62E42FEFA39EF, %fd64;
	fma.rn.f64 	%fd71, %fd69, 0dBFE62E42FEFA39EF, %fd70;
	sub.f64 	%fd72, %fd71, %fd64;
	sub.f64 	%fd73, %fd66, %fd72;
	fma.rn.f64 	%fd74, %fd69, 0d3C7ABC9E3B39803F, %fd73;
	add.f64 	%fd75, %fd70, %fd74;
	sub.f64 	%fd76, %fd70, %fd75;
	add.f64 	%fd77, %fd74, %fd76;
	mov.f64 	%fd78, 0d4000000000000000;
	{
	.reg .b32 %temp; 
	mov.b64 	{%temp, %r28}, %fd78;
	}
	{
	.reg .b32 %temp; 
	mov.b64 	{%r29, %temp}, %fd78;
	}
	shl.b32 	%r30, %r28, 1;
	setp.gt.u32 	%p3, %r30, -33554433;
	and.b32  	%r31, %r28, -15728641;
	selp.b32 	%r32, %r31, %r28, %p3;
	mov.b64 	%fd79, {%r29, %r32};
	mul.rn.f64 	%fd80, %fd75, %fd79;
	neg.f64 	%fd81, %fd80;
	fma.rn.f64 	%fd82, %fd75, %fd79, %fd81;
	fma.rn.f64 	%fd83, %fd77, %fd79, %fd82;
	add.f64 	%fd4, %fd80, %fd83;
	sub.f64 	%fd84, %fd80, %fd4;
	add.f64 	%fd5, %fd83, %fd84;
	fma.rn.f64 	%fd85, %fd4, 0d3FF71547652B82FE, 0d4338000000000000;
	{
	.reg .b32 %temp; 
	mov.b64 	{%r13, %temp}, %fd85;
	}
	mov.f64 	%fd86, 0dC338000000000000;
	add.rn.f64 	%fd87, %fd85, %fd86;
	fma.rn.f64 	%fd88, %fd87, 0dBFE62E42FEFA39EF, %fd4;
	fma.rn.f64 	%fd89, %fd87, 0dBC7ABC9E3B39803F, %fd88;
	fma.rn.f64 	%fd90, %fd89, 0d3E5ADE1569CE2BDF, 0d3E928AF3FCA213EA;
	fma.rn.f64 	%fd91, %fd90, %fd89, 0d3EC71DEE62401315;
	fma.rn.f64 	%fd92, %fd91, %fd89, 0d3EFA01997C89EB71;
	fma.rn.f64 	%fd93, %fd92, %fd89, 0d3F2A01A014761F65;
	fma.rn.f64 	%fd94, %fd93, %fd89, 0d3F56C16C1852B7AF;
	fma.rn.f64 	%fd95, %fd94, %fd89, 0d3F81111111122322;
	fma.rn.f64 	%fd96, %fd95, %fd89, 0d3FA55555555502A1;
	fma.rn.f64 	%fd97, %fd96, %fd89, 0d3FC5555555555511;
	fma.rn.f64 	%fd98, %fd97, %fd89, 0d3FE000000000000B;
	fma.rn.f64 	%fd99, %fd98, %fd89, 0d3FF0000000000000;
	fma.rn.f64 	%fd100, %fd99, %fd89, 0d3FF0000000000000;
	{
	.reg .b32 %temp; 
	mov.b64 	{%r14, %temp}, %fd100;
	}
	{
	.reg .b32 %temp; 
	mov.b64 	{%temp, %r15}, %fd100;
	}
	shl.b32 	%r33, %r13, 20;
	add.s32 	%r34, %r33, %r15;
	mov.b64 	%fd108, {%r14, %r34};
	{
	.reg .b32 %temp; 
	mov.b64 	{%temp, %r35}, %fd4;
	}
	mov.b32 	%f2, %r35;
	abs.f32 	%f1, %f2;
	setp.lt.f32 	%p4, %f1, 0f4086232B;
	@%p4 bra 	$L__BB9_7;
	setp.lt.f64 	%p5, %fd4, 0d0000000000000000;
	add.f64 	%fd101, %fd4, 0d7FF0000000000000;
	selp.f64 	%fd108, 0d0000000000000000, %fd101, %p5;
	setp.geu.f32 	%p6, %f1, 0f40874800;
	@%p6 bra 	$L__BB9_7;
	shr.u32 	%r36, %r13, 31;
	add.s32 	%r37, %r13, %r36;
	shr.s32 	%r38, %r37, 1;
	shl.b32 	%r39, %r38, 20;
	add.s32 	%r40, %r15, %r39;
	mov.b64 	%fd102, {%r14, %r40};
	sub.s32 	%r41, %r13, %r38;
	shl.b32 	%r42, %r41, 20;
	add.s32 	%r43, %r42, 1072693248;
	mov.b32 	%r44, 0;
	mov.b64 	%fd103, {%r44, %r43};
	mul.f64 	%fd108, %fd103, %fd102;
$L__BB9_7:
	abs.f64 	%fd104, %fd108;
	setp.eq.f64 	%p7, %fd104, 0d7FF0000000000000;
	fma.rn.f64 	%fd105, %fd108, %fd5, %fd108;
	selp.f64 	%fd106, %fd108, %fd105, %p7;
	st.param.f64 	[func_retval0], %fd106;
	ret;

}


// ===== COMPILED SASS (sm_100) =====

	.target	sm_100

	.elftype	@"ET_EXEC"


//--------------------- .note.nv.tkinfo           --------------------------
	.section	.note.nv.tkinfo,"",@"SHT_NOTE"
	.sectionflags	@"SHF_NOTE_NV_TKINFO"
	.tkinfo
        /*0018*/ 	.word	0x00000002
        /*0030*/ 	.string	""
        /*0030*/ 	.string	"ptxas"
        /*0030*/ 	.string	"Cuda compilation tools, release 13.0, V13.0.88"
        /*0030*/ 	.string	"Build cuda_13.0.r13.0/compiler.36424714_0"
        /*0030*/ 	.string	"-arch sm_100 -m 64 "



//--------------------- .note.nv.cuinfo           --------------------------
	.section	.note.nv.cuinfo,"",@"SHT_NOTE"
	.sectionflags	@"SHF_NOTE_NV_CUINFO"
        /*0018*/ 	.short	0x0002
        /*001a*/ 	.short	0x0064
        /*001c*/ 	.short	0x0082
	.zero		2


//--------------------- .nv.info                  --------------------------
	.section	.nv.info,"",@"SHT_CUDA_INFO"
	.align	4


	//----- nvinfo : EIATTR_REGCOUNT
	.align		4
        /*0000*/ 	.byte	0x04, 0x2f
        /*0002*/ 	.short	(.L_1 - .L_0)
	.align		4
.L_0:
        /*0004*/ 	.word	index@(_Z27volume_air_segmentation_gpuPKfjjjPbf)
        /*0008*/ 	.word	0x0000000a


	//----- nvinfo : EIATTR_FRAME_SIZE
	.align		4
.L_1:
        /*000c*/ 	.byte	0x04, 0x11
        /*000e*/ 	.short	(.L_3 - .L_2)
	.align		4
.L_2:
        /*0010*/ 	.word	index@(_Z27volume_air_segmentation_gpuPKfjjjPbf)
        /*0014*/ 	.word	0x00000000


	//----- nvinfo : EIATTR_REGCOUNT
	.align		4
.L_3:
        /*0018*/ 	.byte	0x04, 0x2f
        /*001a*/ 	.short	(.L_5 - .L_4)
	.align		4
.L_4:
        /*001c*/ 	.word	index@(_Z22detect_body_bounds_gpuPKbPjjjjjjj)
        /*0020*/ 	.word	0x00000020


	//----- nvinfo : EIATTR_FRAME_SIZE
	.align		4
.L_5:
        /*0024*/ 	.byte	0x04, 0x11
        /*0026*/ 	.short	(.L_7 - .L_6)
	.align		4
.L_6:
        /*0028*/ 	.word	index@(_Z22detect_body_bounds_gpuPKbPjjjjjjj)
        /*002c*/ 	.word	0x00000000


	//----- nvinfo : EIATTR_REGCOUNT
	.align		4
.L_7:
        /*0030*/ 	.byte	0x04, 0x2f
        /*0032*/ 	.short	(.L_9 - .L_8)
	.align		4
.L_8:
        /*0034*/ 	.word	index@(_Z23get_organ_mask_accs_gpuPKhhPj)
        /*0038*/ 	.word	0x00000010


	//----- nvinfo : EIATTR_FRAME_SIZE
	.align		4
.L_9:
        /*003c*/ 	.byte	0x04, 0x11
        /*003e*/ 	.short	(.L_11 - .L_10)
	.align		4
.L_10:
        /*0040*/ 	.word	index@(_Z23get_organ_mask_accs_gpuPKhhPj)
        /*0044*/ 	.word	0x00000000


	//----- nvinfo : EIATTR_REGCOUNT
	.align		4
.L_11:
        /*0048*/ 	.byte	0x04, 0x2f
        /*004a*/ 	.short	(.L_13 - .L_12)
	.align		4
.L_12:
        /*004c*/ 	.word	index@(_Z32get_organ_mask_accs_gpu_multiplePKhPjS1_hS1_j)
        /*0050*/ 	.word	0x00000014


	//----- nvinfo : EIATTR_FRAME_SIZE
	.align		4
.L_13:
        /*0054*/ 	.byte	0x04, 0x11
        /*0056*/ 	.short	(.L_15 - .L_14)
	.align		4
.L_14:
        /*0058*/ 	.word	index@(_Z32get_organ_mask_accs_gpu_multiplePKhPjS1_hS1_j)
        /*005c*/ 	.word	0x00000000


	//----- nvinfo : EIATTR_REGCOUNT
	.align		4
.L_15:
        /*0060*/ 	.byte	0x04, 0x2f
        /*0062*/ 	.short	(.L_17 - .L_16)
	.align		4
.L_16:
        /*0064*/ 	.word	index@(_Z28resize_volume_slice_and_cropPfS_PjS0_S_jjjj)
        /*0068*/ 	.word	0x00000019


	//----- nvinfo : EIATTR_FRAME_SIZE
	.align		4
.L_17:
        /*006c*/ 	.byte	0x04, 0x11
        /*006e*/ 	.short	(.L_19 - .L_18)
	.align		4
.L_18:
        /*0070*/ 	.word	index@($__internal_2_$__cuda_sm3x_div_rn_noftz_f32_slowpath)
        /*0074*/ 	.word	0x00000000


	//----- nvinfo : EIATTR_FRAME_SIZE
	.align		4
.L_19:
        /*0078*/ 	.byte	0x04, 0x11
        /*007a*/ 	.short	(.L_21 - .L_20)
	.align		4
.L_20:
        /*007c*/ 	.word	index@(_Z28resize_volume_slice_and_cropPfS_PjS0_S_jjjj)
        /*0080*/ 	.word	0x00000000


	//----- nvinfo : EIATTR_REGCOUNT
	.align		4
.L_21:
        /*0084*/ 	.byte	0x04, 0x2f
        /*0086*/ 	.short	(.L_23 - .L_22)
	.align		4
.L_22:
        /*0088*/ 	.word	index@(_Z24resize_gt_slice_and_cropPhS_PjS0_Pfjjjj)
        /*008c*/ 	.word	0x00000019


	//----- nvinfo : EIATTR_FRAME_SIZE
	.align		4
.L_23:
        /*0090*/ 	.byte	0x04, 0x11
        /*0092*/ 	.short	(.L_25 - .L_24)
	.align		4
.L_24:
        /*0094*/ 	.word	index@($__internal_1_$__cuda_sm3x_div_rn_noftz_f32_slowpath)
        /*0098*/ 	.word	0x00000000


	//----- nvinfo : EIATTR_FRAME_SIZE
	.align		4
.L_25:
        /*009c*/ 	.byte	0x04, 0x11
        /*009e*/ 	.short	(.L_27 - .L_26)
	.align		4
.L_26:
        /*00a0*/ 	.word	index@(_Z24resize_gt_slice_and_cropPhS_PjS0_Pfjjjj)
        /*00a4*/ 	.word	0x00000000


	//----- nvinfo : EIATTR_REGCOUNT
	.align		4
.L_27:
        /*00a8*/ 	.byte	0x04, 0x2f
        /*00aa*/ 	.short	(.L_29 - .L_28)
	.align		4
.L_28:
        /*00ac*/ 	.word	index@(_Z16accumulation_gpuPfS_jj)
        /*00b0*/ 	.word	0x0000000e


	//----- nvinfo : EIATTR_FRAME_SIZE
	.align		4
.L_29:
        /*00b4*/ 	.byte	0x04, 0x11
        /*00b6*/ 	.short	(.L_31 - .L_30)
	.align		4
.L_30:
        /*00b8*/ 	.word	index@(_Z16accumulation_gpuPfS_jj)
        /*00bc*/ 	.word	0x00000000


	//----- nvinfo : EIATTR_REGCOUNT
	.align		4
.L_31:
        /*00c0*/ 	.byte	0x04, 0x2f
        /*00c2*/ 	.short	(.L_33 - .L_32)
	.align		4
.L_32:
        /*00c4*/ 	.word	index@(_Z24squared_accumulation_gpuPfS_S_jj)
        /*00c8*/ 	.word	0x0000001e


	//----- nvinfo : EIATTR_FRAME_SIZE
	.align		4
.L_33:
        /*00cc*/ 	.byte	0x04, 0x11
        /*00ce*/ 	.short	(.L_35 - .L_34)
	.align		4
.L_34:
        /*00d0*/ 	.word	index@($_Z24squared_accumulation_gpuPfS_S_jj$__internal_accurate_pow)
        /*00d4*/ 	.word	0x00000000


	//----- nvinfo : EIATTR_FRAME_SIZE
	.align		4
.L_35:
        /*00d8*/ 	.byte	0x04, 0x11
        /*00da*/ 	.short	(.L_37 - .L_36)
	.align		4
.L_36:
        /*00dc*/ 	.word	index@(_Z24squared_accumulation_gpuPfS_S_jj)
        /*00e0*/ 	.word	0x00000000


	//----- nvinfo : EIATTR_REGCOUNT
	.align		4
.L_37:
        /*00e4*/ 	.byte	0x04, 0x2f
        /*00e6*/ 	.short	(.L_39 - .L_38)
	.align		4
.L_38:
        /*00e8*/ 	.word	index@(_Z22mean_std_normalizationPfS_S_jj)
        /*00ec*/ 	.word	0x00000011


	//----- nvinfo : EIATTR_FRAME_SIZE
	.align		4
.L_39:
        /*00f0*/ 	.byte	0x04, 0x11
        /*00f2*/ 	.short	(.L_41 - .L_40)
	.align		4
.L_40:
        /*00f4*/ 	.word	index@($__internal_0_$__cuda_sm3x_div_rn_noftz_f32_slowpath)
        /*00f8*/ 	.word	0x00000000


	//----- nvinfo : EIATTR_FRAME_SIZE
	.align		4
.L_41:
        /*00fc*/ 	.byte	0x04, 0x11
        /*00fe*/ 	.short	(.L_43 - .L_42)
	.align		4
.L_42:
        /*0100*/ 	.word	index@(_Z22mean_std_normalizationPfS_S_jj)
        /*0104*/ 	.word	0x00000000


	//----- nvinfo : EIATTR_MIN_STACK_SIZE
	.align		4
.L_43:
        /*0108*/ 	.byte	0x04, 0x12
        /*010a*/ 	.short	(.L_45 - .L_44)
	.align		4
.L_44:
        /*010c*/ 	.word	index@(_Z22mean_std_normalizationPfS_S_jj)
        /*0110*/ 	.word	0x00000000


	//----- nvinfo : EIATTR_MIN_STACK_SIZE
	.align		4
.L_45:
        /*0114*/ 	.byte	0x04, 0x12
        /*0116*/ 	.short	(.L_47 - .L_46)
	.align		4
.L_46:
        /*0118*/ 	.word	index@(_Z24squared_accumulation_gpuPfS_S_jj)
        /*011c*/ 	.word	0x00000000


	//----- nvinfo : EIATTR_MIN_STACK_SIZE
	.align		4
.L_47:
        /*0120*/ 	.byte	0x04, 0x12
        /*0122*/ 	.short	(.L_49 - .L_48)
	.align		4
.L_48:
        /*0124*/ 	.word	index@(_Z16accumulation_gpuPfS_jj)
        /*0128*/ 	.word	0x00000000


	//----- nvinfo : EIATTR_MIN_STACK_SIZE
	.align		4
.L_49:
        /*012c*/ 	.byte	0x04, 0x12
        /*012e*/ 	.short	(.L_51 - .L_50)
	.align		4
.L_50:
        /*0130*/ 	.word	index@(_Z24resize_gt_slice_and_cropPhS_PjS0_Pfjjjj)
        /*0134*/ 	.word	0x00000000


	//----- nvinfo : EIATTR_MIN_STACK_SIZE
	.align		4
.L_51:
        /*0138*/ 	.byte	0x04, 0x12
        /*013a*/ 	.short	(.L_53 - .L_52)
	.align		4
.L_52:
        /*013c*/ 	.word	index@(_Z28resize_volume_slice_and_cropPfS_PjS0_S_jjjj)
        /*0140*/ 	.word	0x00000000


	//----- nvinfo : EIATTR_MIN_STACK_SIZE
	.align		4
.L_53:
        /*0144*/ 	.byte	0x04, 0x12
        /*0146*/ 	.short	(.L_55 - .L_54)
	.align		4
.L_54:
        /*0148*/ 	.word	index@(_Z32get_organ_mask_accs_gpu_multiplePKhPjS1_hS1_j)
        /*014c*/ 	.word	0x00000000


	//----- nvinfo : EIATTR_MIN_STACK_SIZE
	.align		4
.L_55:
        /*0150*/ 	.byte	0x04, 0x12
        /*0152*/ 	.short	(.L_57 - .L_56)
	.align		4
.L_56:
        /*0154*/ 	.word	index@(_Z23get_organ_mask_accs_gpuPKhhPj)
        /*0158*/ 	.word	0x00000000


	//----- nvinfo : EIATTR_MIN_STACK_SIZE
	.align		4
.L_57:
        /*015c*/ 	.byte	0x04, 0x12
        /*015e*/ 	.short	(.L_59 - .L_58)
	.align		4
.L_58:
        /*0160*/ 	.word	index@(_Z22detect_body_bounds_gpuPKbPjjjjjjj)
        /*0164*/ 	.word	0x00000000


	//----- nvinfo : EIATTR_MIN_STACK_SIZE
	.align		4
.L_59:
        /*0168*/ 	.byte	0x04, 0x12
        /*016a*/ 	.short	(.L_61 - .L_60)
	.align		4
.L_60:
        /*016c*/ 	.word	index@(_Z27volume_air_segmentation_gpuPKfjjjPbf)
        /*0170*/ 	.word	0x00000000
.L_61:


//--------------------- .nv.compat                --------------------------
	.section	.nv.compat,"",@"SHT_CUDA_COMPAT_INFO"
	.align	4
        /*0000*/ 	.byte	0x02, 0x09, 0x00, 0x00, 0x02, 0x02, 0x01, 0x00, 0x02, 0x05, 0x05, 0x00, 0x03, 0x07, 0x01, 0x01
        /*0010*/ 	.byte	0x02, 0x03, 0x00, 0x00, 0x02, 0x06, 0x01, 0x00, 0x04, 0x0b, 0x08, 0x00, 0x01, 0x00, 0x00, 0x00
        /*0020*/ 	.byte	0x00, 0x00, 0x00, 0x00


//--------------------- .nv.info._Z22mean_std_normalizationPfS_S_jj --------------------------
	.section	.nv.info._Z22mean_std_normalizationPfS_S_jj,"",@"SHT_CUDA_INFO"
	.sectionflags	@""
	.align	4


	//----- nvinfo : EIATTR_CUDA_API_VERSION
	.align		4
        /*0000*/ 	.byte	0x04, 0x37
        /*0002*/ 	.short	(.L_63 - .L_62)
.L_62:
        /*0004*/ 	.word	0x00000082


	//----- nvinfo : EIATTR_KPARAM_INFO
	.align		4
.L_63:
        /*0008*/ 	.byte	0x04, 0x17
        /*000a*/ 	.short	(.L_65 - .L_64)
.L_64:
        /*000c*/ 	.word	0x00000000
        /*0010*/ 	.short	0x0004
        /*0012*/ 	.short	0x001c
        /*0014*/ 	.byte	0x00, 0xf0, 0x11, 0x00


	//----- nvinfo : EIATTR_KPARAM_INFO
	.align		4
.L_65:
        /*0018*/ 	.byte	0x04, 0x17
        /*001a*/ 	.short	(.L_67 - .L_66)
.L_66:
        /*001c*/ 	.word	0x00000000
        /*0020*/ 	.short	0x0003
        /*0022*/ 	.short	0x0018
        /*0024*/ 	.byte	0x00, 0xf0, 0x11, 0x00


	//----- nvinfo : EIATTR_KPARAM_INFO
	.align		4
.L_67:
        /*0028*/ 	.byte	0x04, 0x17
        /*002a*/ 	.short	(.L_69 - .L_68)
.L_68:
        /*002c*/ 	.word	0x00000000
        /*0030*/ 	.short	0x0002
        /*0032*/ 	.short	0x0010
        /*0034*/ 	.byte	0x00, 0xf5, 0x21, 0x00


	//----- nvinfo : EIATTR_KPARAM_INFO
	.align		4
.L_69:
        /*0038*/ 	.byte	0x04, 0x17
        /*003a*/ 	.short	(.L_71 - .L_70)
.L_70:
        /*003c*/ 	.word	0x00000000
        /*0040*/ 	.short	0x0001
        /*0042*/ 	.short	0x0008
        /*0044*/ 	.byte	0x00, 0xf5, 0x21, 0x00


	//----- nvinfo : EIATTR_KPARAM_INFO
	.align		4
.L_71:
        /*0048*/ 	.byte	0x04, 0x17
        /*004a*/ 	.short	(.L_73 - .L_72)
.L_72:
        /*004c*/ 	.word	0x00000000
        /*0050*/ 	.short	0x0000
        /*0052*/ 	.short	0x0000
        /*0054*/ 	.byte	0x00, 0xf5, 0x21, 0x00


	//----- nvinfo : EIATTR_SPARSE_MMA_MASK
	.align		4
.L_73:
        /*0058*/ 	.byte	0x03, 0x50
        /*005a*/ 	.short	0x0000


	//----- nvinfo : EIATTR_MAXREG_COUNT
	.align		4
        /*005c*/ 	.byte	0x03, 0x1b
        /*005e*/ 	.short	0x00ff


	//----- nvinfo : EIATTR_MERCURY_ISA_VERSION
	.align		4
        /*0060*/ 	.byte	0x03, 0x5f
        /*0062*/ 	.short	0x0101


	//----- nvinfo : EIATTR_VRC_CTA_INIT_COUNT
	.align		4
        /*0064*/ 	.byte	0x02, 0x4a
	.zero		1
	.zero		1


	//----- nvinfo : EIATTR_EXIT_INSTR_OFFSETS
	.align		4
        /*0068*/ 	.byte	0x04, 0x1c
        /*006a*/ 	.short	(.L_75 - .L_74)


	//   ....[0]....
.L_74:
        /*006c*/ 	.word	0x00000070


	//   ....[1]....
        /*0070*/ 	.word	0x00000340


	//----- nvinfo : EIATTR_CRS_STACK_SIZE
	.align		4
.L_75:
        /*0074*/ 	.byte	0x04, 0x1e
        /*0076*/ 	.short	(.L_77 - .L_76)
.L_76:
        /*0078*/ 	.word	0x00000000


	//----- nvinfo : EIATTR_CBANK_PARAM_SIZE
	.align		4
.L_77:
        /*007c*/ 	.byte	0x03, 0x19
        /*007e*/ 	.short	0x0020


	//----- nvinfo : EIATTR_PARAM_CBANK
	.align		4
        /*0080*/ 	.byte	0x04, 0x0a
        /*0082*/ 	.short	(.L_79 - .L_78)
	.align		4
.L_78:
        /*0084*/ 	.word	index@(.nv.constant0._Z22mean_std_normalizationPfS_S_jj)
        /*0088*/ 	.short	0x0380
        /*008a*/ 	.short	0x0020


	//----- nvinfo : EIATTR_SW_WAR
	.align		4
.L_79:
        /*008c*/ 	.byte	0x04, 0x36
        /*008e*/ 	.short	(.L_81 - .L_80)
.L_80:
        /*0090*/ 	.word	0x00000008
.L_81:


//--------------------- .nv.info._Z24squared_accumulation_gpuPfS_S_jj --------------------------
	.section	.nv.info._Z24squared_accumulation_gpuPfS_S_jj,"",@"SHT_CUDA_INFO"
	.sectionflags	@""
	.align	4


	//----- nvinfo : EIATTR_CUDA_API_VERSION
	.align		4
        /*0000*/ 	.byte	0x04, 0x37
        /*0002*/ 	.short	(.L_83 - .L_82)
.L_82:
        /*0004*/ 	.word	0x00000082


	//----- nvinfo : EIATTR_KPARAM_INFO
	.align		4
.L_83:
        /*0008*/ 	.byte	0x04, 0x17
        /*000a*/ 	.short	(.L_85 - .L_84)
.L_84:
        /*000c*/ 	.word	0x00000000
        /*0010*/ 	.short	0x0004
        /*0012*/ 	.short	0x001c
        /*0014*/ 	.byte	0x00, 0xf0, 0x11, 0x00


	//----- nvinfo : EIATTR_KPARAM_INFO
	.align		4
.L_85:
        /*0018*/ 	.byte	0x04, 0x17
        /*001a*/ 	.short	(.L_87 - .L_86)
.L_86:
        /*001c*/ 	.word	0x00000000
        /*0020*/ 	.short	0x0003
        /*0022*/ 	.short	0x0018
        /*0024*/ 	.byte	0x00, 0xf0, 0x11, 0x00


	//----- nvinfo : EIATTR_KPARAM_INFO
	.align		4
.L_87:
        /*0028*/ 	.byte	0x04, 0x17
        /*002a*/ 	.short	(.L_89 - .L_88)
.L_88:
        /*002c*/ 	.word	0x00000000
        /*0030*/ 	.short	0x0002
        /*0032*/ 	.short	0x0010
        /*0034*/ 	.byte	0x00, 0xf5, 0x21, 0x00


	//----- nvinfo : EIATTR_KPARAM_INFO
	.align		4
.L_89:
        /*0038*/ 	.byte	0x04, 0x17
        /*003a*/ 	.short	(.L_91 - .L_90)
.L_90:
        /*003c*/ 	.word	0x00000000
        /*0040*/ 	.short	0x0001
        /*0042*/ 	.short	0x0008
        /*0044*/ 	.byte	0x00, 0xf5, 0x21, 0x00


	//----- nvinfo : EIATTR_KPARAM_INFO
	.align		4
.L_91:
        /*0048*/ 	.byte	0x04, 0x17
        /*004a*/ 	.short	(.L_93 - .L_92)
.L_92:
        /*004c*/ 	.word	0x00000000
        /*0050*/ 	.short	0x0000
        /*0052*/ 	.short	0x0000
        /*0054*/ 	.byte	0x00, 0xf5, 0x21, 0x00


	//----- nvinfo : EIATTR_SPARSE_MMA_MASK
	.align		4
.L_93:
        /*0058*/ 	.byte	0x03, 0x50
        /*005a*/ 	.short	0x0000


	//----- nvinfo : EIATTR_MAXREG_COUNT
	.align		4
        /*005c*/ 	.byte	0x03, 0x1b
        /*005e*/ 	.short	0x00ff


	//----- nvinfo : EIATTR_MERCURY_ISA_VERSION
	.align		4
        /*0060*/ 	.byte	0x03, 0x5f
        /*0062*/ 	.short	0x0101


	//----- nvinfo : EIATTR_VRC_CTA_INIT_COUNT
	.align		4
        /*0064*/ 	.byte	0x02, 0x4a
	.zero		1
	.zero		1


	//----- nvinfo : EIATTR_EXIT_INSTR_OFFSETS
	.align		4
        /*0068*/ 	.byte	0x04, 0x1c
        /*006a*/ 	.short	(.L_95 - .L_94)


	//   ....[0]....
.L_94:
        /*006c*/ 	.word	0x00000070


	//   ....[1]....
        /*0070*/ 	.word	0x000003d0


	//----- nvinfo : EIATTR_CRS_STACK_SIZE
	.align		4
.L_95:
        /*0074*/ 	.byte	0x04, 0x1e
        /*0076*/ 	.short	(.L_97 - .L_96)
.L_96:
        /*0078*/ 	.word	0x00000000


	//----- nvinfo : EIATTR_CBANK_PARAM_SIZE
	.align		4
.L_97:
        /*007c*/ 	.byte	0x03, 0x19
        /*007e*/ 	.short	0x0020


	//----- nvinfo : EIATTR_PARAM_CBANK
	.align		4
        /*0080*/ 	.byte	0x04, 0x0a
        /*0082*/ 	.short	(.L_99 - .L_98)
	.align		4
.L_98:
        /*0084*/ 	.word	index@(.nv.constant0._Z24squared_accumulation_gpuPfS_S_jj)
        /*0088*/ 	.short	0x0380
        /*008a*/ 	.short	0x0020


	//----- nvinfo : EIATTR_SW_WAR
	.align		4
.L_99:
        /*008c*/ 	.byte	0x04, 0x36
        /*008e*/ 	.short	(.L_101 - .L_100)
.L_100:
        /*0090*/ 	.word	0x00000008
.L_101:


//--------------------- .nv.info._Z16accumulation_gpuPfS_jj --------------------------
	.section	.nv.info._Z16accumulation_gpuPfS_jj,"",@"SHT_CUDA_INFO"
	.sectionflags	@""
	.align	4


	//----- nvinfo : EIATTR_CUDA_API_VERSION
	.align		4
        /*0000*/ 	.byte	0x04, 0x37
        /*0002*/ 	.short	(.L_103 - .L_102)
.L_102:
        /*0004*/ 	.word	0x00000082


	//----- nvinfo : EIATTR_KPARAM_INFO
	.align		4
.L_103:
        /*0008*/ 	.byte	0x04, 0x17
        /*000a*/ 	.short	(.L_105 - .L_104)
.L_104:
        /*000c*/ 	.word	0x00000000
        /*0010*/ 	.short	0x0003
        /*0012*/ 	.short	0x0014
        /*0014*/ 	.byte	0x00, 0xf0, 0x11, 0x00


	//----- nvinfo : EIATTR_KPARAM_INFO
	.align		4
.L_105:
        /*0018*/ 	.byte	0x04, 0x17
        /*001a*/ 	.short	(.L_107 - .L_106)
.L_106:
        /*001c*/ 	.word	0x00000000
        /*0020*/ 	.short	0x0002
        /*0022*/ 	.short	0x0010
        /*0024*/ 	.byte	0x00, 0xf0, 0x11, 0x00


	//----- nvinfo : EIATTR_KPARAM_INFO
	.align		4
.L_107:
        /*0028*/ 	.byte	0x04, 0x17
        /*002a*/ 	.short	(.L_109 - .L_108)
.L_108:
        /*002c*/ 	.word	0x00000000
        /*0030*/ 	.short	0x0001
        /*0032*/ 	.short	0x0008
        /*0034*/ 	.byte	0x00, 0xf5, 0x21, 0x00


	//----- nvinfo : EIATTR_KPARAM_INFO
	.align		4
.L_109:
        /*0038*/ 	.byte	0x04, 0x17
        /*003a*/ 	.short	(.L_111 - .L_110)
.L_110:
        /*003c*/ 	.word	0x00000000
        /*0040*/ 	.short	0x0000
        /*0042*/ 	.short	0x0000
        /*0044*/ 	.byte	0x00, 0xf5, 0x21, 0x00


	//----- nvinfo : EIATTR_SPARSE_MMA_MASK
	.align		4
.L_111:
        /*0048*/ 	.byte	0x03, 0x50
        /*004a*/ 	.short	0x0000


	//----- nvinfo : EIATTR_MAXREG_COUNT
	.align		4
        /*004c*/ 	.byte	0x03, 0x1b
        /*004e*/ 	.short	0x00ff


	//----- nvinfo : EIATTR_MERCURY_ISA_VERSION
	.align		4
        /*0050*/ 	.byte	0x03, 0x5f
        /*0052*/ 	.short	0x0101


	//----- nvinfo : EIATTR_VRC_CTA_INIT_COUNT
	.align		4
        /*0054*/ 	.byte	0x02, 0x4a
	.zero		1
	.zero		1


	//----- nvinfo : EIATTR_EXIT_INSTR_OFFSETS
	.align		4
        /*0058*/ 	.byte	0x04, 0x1c
        /*005a*/ 	.short	(.L_113 - .L_112)


	//   ....[0]....
.L_112:
        /*005c*/ 	.word	0x00000070


	//   ....[1]....
        /*0060*/ 	.word	0x00000210


	//----- nvinfo : EIATTR_CBANK_PARAM_SIZE
	.align		4
.L_113:
        /*0064*/ 	.byte	0x03, 0x19
        /*0066*/ 	.short	0x0018


	//----- nvinfo : EIATTR_PARAM_CBANK
	.align		4
        /*0068*/ 	.byte	0x04, 0x0a
        /*006a*/ 	.short	(.L_115 - .L_114)
	.align		4
.L_114:
        /*006c*/ 	.word	index@(.nv.constant0._Z16accumulation_gpuPfS_jj)
        /*0070*/ 	.short	0x0380
        /*0072*/ 	.short	0x0018


	//----- nvinfo : EIATTR_SW_WAR
	.align		4
.L_115:
        /*0074*/ 	.byte	0x04, 0x36
        /*0076*/ 	.short	(.L_117 - .L_116)
.L_116:
        /*0078*/ 	.word	0x00000008
.L_117:


//--------------------- .nv.info._Z24resize_gt_slice_and_cropPhS_PjS0_Pfjjjj --------------------------
	.section	.nv.info._Z24resize_gt_slice_and_cropPhS_PjS0_Pfjjjj,"",@"SHT_CUDA_INFO"
	.sectionflags	@""
	.align	4


	//----- nvinfo : EIATTR_CUDA_API_VERSION
	.align		4
        /*0000*/ 	.byte	0x04, 0x37
        /*0002*/ 	.short	(.L_119 - .L_118)
.L_118:
        /*0004*/ 	.word	0x00000082


	//----- nvinfo : EIATTR_KPARAM_INFO
	.align		4
.L_119:
        /*0008*/ 	.byte	0x04, 0x17
        /*000a*/ 	.short	(.L_121 - .L_120)
.L_120:
        /*000c*/ 	.word	0x00000000
        /*0010*/ 	.short	0x0008
        /*0012*/ 	.short	0x0034
        /*0014*/ 	.byte	0x00, 0xf0, 0x11, 0x00


	//----- nvinfo : EIATTR_KPARAM_INFO
	.align		4
.L_121:
        /*0018*/ 	.byte	0x04, 0x17
        /*001a*/ 	.short	(.L_123 - .L_122)
.L_122:
        /*001c*/ 	.word	0x00000000
        /*0020*/ 	.short	0x0007
        /*0022*/ 	.short	0x0030
        /*0024*/ 	.byte	0x00, 0xf0, 0x11, 0x00


	//----- nvinfo : EIATTR_KPARAM_INFO
	.align		4
.L_123:
        /*0028*/ 	.byte	0x04, 0x17
        /*002a*/ 	.short	(.L_125 - .L_124)
.L_124:
        /*002c*/ 	.word	0x00000000
        /*0030*/ 	.short	0x0006
        /*0032*/ 	.short	0x002c
        /*0034*/ 	.byte	0x00, 0xf0, 0x11, 0x00


	//----- nvinfo : EIATTR_KPARAM_INFO
	.align		4
.L_125:
        /*0038*/ 	.byte	0x04, 0x17
        /*003a*/ 	.short	(.L_127 - .L_126)
.L_126:
        /*003c*/ 	.word	0x00000000
        /*0040*/ 	.short	0x0005
        /*0042*/ 	.short	0x0028
        /*0044*/ 	.byte	0x00, 0xf0, 0x11, 0x00


	//----- nvinfo : EIATTR_KPARAM_INFO
	.align		4
.L_127:
        /*0048*/ 	.byte	0x04, 0x17
        /*004a*/ 	.short	(.L_129 - .L_128)
.L_128:
        /*004c*/ 	.word	0x00000000
        /*0050*/ 	.short	0x0004
        /*0052*/ 	.short	0x0020
        /*0054*/ 	.byte	0x00, 0xf5, 0x21, 0x00


	//----- nvinfo : EIATTR_KPARAM_INFO
	.align		4
.L_129:
        /*0058*/ 	.byte	0x04, 0x17
        /*005a*/ 	.short	(.L_131 - .L_130)
.L_130:
        /*005c*/ 	.word	0x00000000
        /*0060*/ 	.short	0x0003
        /*0062*/ 	.short	0x0018
        /*0064*/ 	.byte	0x00, 0xf5, 0x21, 0x00


	//----- nvinfo : EIATTR_KPARAM_INFO
	.align		4
.L_131:
        /*0068*/ 	.byte	0x04, 0x17
        /*006a*/ 	.short	(.L_133 - .L_132)
.L_132:
        /*006c*/ 	.word	0x00000000
        /*0070*/ 	.short	0x0002
        /*0072*/ 	.short	0x0010
        /*0074*/ 	.byte	0x00, 0xf5, 0x21, 0x00


	//----- nvinfo : EIATTR_KPARAM_INFO
	.align		4
.L_133:
        /*0078*/ 	.byte	0x04, 0x17
        /*007a*/ 	.short	(.L_135 - .L_134)
.L_134:
        /*007c*/ 	.word	0x00000000
        /*0080*/ 	.short	0x0001
        /*0082*/ 	.short	0x0008
        /*0084*/ 	.byte	0x00, 0xf5, 0x21, 0x00


	//----- nvinfo : EIATTR_KPARAM_INFO
	.align		4
.L_135:
        /*0088*/ 	.byte	0x04, 0x17
        /*008a*/ 	.short	(.L_137 - .L_136)
.L_136:
        /*008c*/ 	.word	0x00000000
        /*0090*/ 	.short	0x0000
        /*0092*/ 	.short	0x0000
        /*0094*/ 	.byte	0x00, 0xf5, 0x21, 0x00


	//----- nvinfo : EIATTR_SPARSE_MMA_MASK
	.align		4
.L_137:
        /*0098*/ 	.byte	0x03, 0x50
        /*009a*/ 	.short	0x0000


	//----- nvinfo : EIATTR_MAXREG_COUNT
	.align		4
        /*009c*/ 	.byte	0x03, 0x1b
        /*009e*/ 	.short	0x00ff


	//----- nvinfo : EIATTR_MERCURY_ISA_VERSION
	.align		4
        /*00a0*/ 	.byte	0x03, 0x5f
        /*00a2*/ 	.short	0x0101


	//----- nvinfo : EIATTR_VRC_CTA_INIT_COUNT
	.align		4
        /*00a4*/ 	.byte	0x02, 0x4a
	.zero		1
	.zero		1


	//----- nvinfo : EIATTR_EXIT_INSTR_OFFSETS
	.align		4
        /*00a8*/ 	.byte	0x04, 0x1c
        /*00aa*/ 	.short	(.L_139 - .L_138)


	//   ....[0]....
.L_138:
        /*00ac*/ 	.word	0x000000b0


	//   ....[1]....
        /*00b0*/ 	.word	0x00000d20


	//----- nvinfo : EIATTR_CRS_STACK_SIZE
	.align		4
.L_139:
        /*00b4*/ 	.byte	0x04, 0x1e
        /*00b6*/ 	.short	(.L_141 - .L_140)
.L_140:
        /*00b8*/ 	.word	0x00000000


	//----- nvinfo : EIATTR_CBANK_PARAM_SIZE
	.align		4
.L_141:
        /*00bc*/ 	.byte	0x03, 0x19
        /*00be*/ 	.short	0x0038


	//----- nvinfo : EIATTR_PARAM_CBANK
	.align		4
        /*00c0*/ 	.byte	0x04, 0x0a
        /*00c2*/ 	.short	(.L_143 - .L_142)
	.align		4
.L_142:
        /*00c4*/ 	.word	index@(.nv.constant0._Z24resize_gt_slice_and_cropPhS_PjS0_Pfjjjj)
        /*00c8*/ 	.short	0x0380
        /*00ca*/ 	.short	0x0038


	//----- nvinfo : EIATTR_SW_WAR
	.align		4
.L_143:
        /*00cc*/ 	.byte	0x04, 0x36
        /*00ce*/ 	.short	(.L_145 - .L_144)
.L_144:
        /*00d0*/ 	.word	0x00000008
.L_145:


//--------------------- .nv.info._Z28resize_volume_slice_and_cropPfS_PjS0_S_jjjj --------------------------
	.section	.nv.info._Z28resize_volume_slice_and_cropPfS_PjS0_S_jjjj,"",@"SHT_CUDA_INFO"
	.sectionflags	@""
	.align	4


	//----- nvinfo : EIATTR_CUDA_API_VERSION
	.align		4
        /*0000*/ 	.byte	0x04, 0x37
        /*0002*/ 	.short	(.L_147 - .L_146)
.L_146:
        /*0004*/ 	.word	0x00000082


	//----- nvinfo : EIATTR_KPARAM_INFO
	.align		4
.L_147:
        /*0008*/ 	.byte	0x04, 0x17
        /*000a*/ 	.short	(.L_149 - .L_148)
.L_148:
        /*000c*/ 	.word	0x00000000
        /*0010*/ 	.short	0x0008
        /*0012*/ 	.short	0x0034
        /*0014*/ 	.byte	0x00, 0xf0, 0x11, 0x00


	//----- nvinfo : EIATTR_KPARAM_INFO
	.align		4
.L_149:
        /*0018*/ 	.byte	0x04, 0x17
        /*001a*/ 	.short	(.L_151 - .L_150)
.L_150:
        /*001c*/ 	.word	0x00000000
        /*0020*/ 	.short	0x0007
        /*0022*/ 	.short	0x0030
        /*0024*/ 	.byte	0x00, 0xf0, 0x11, 0x00


	//----- nvinfo : EIATTR_KPARAM_INFO
	.align		4
.L_151:
        /*0028*/ 	.byte	0x04, 0x17
        /*002a*/ 	.short	(.L_153 - .L_152)
.L_152:
        /*002c*/ 	.word	0x00000000
        /*0030*/ 	.short	0x0006
        /*0032*/ 	.short	0x002c
        /*0034*/ 	.byte	0x00, 0xf0, 0x11, 0x00


	//----- nvinfo : EIATTR_KPARAM_INFO
	.align		4
.L_153:
        /*0038*/ 	.byte	0x04, 0x17
        /*003a*/ 	.short	(.L_155 - .L_154)
.L_154:
        /*003c*/ 	.word	0x00000000
        /*0040*/ 	.short	0x0005
        /*0042*/ 	.short	0x0028
        /*0044*/ 	.byte	0x00, 0xf0, 0x11, 0x00


	//----- nvinfo : EIATTR_KPARAM_INFO
	.align		4
.L_155:
        /*0048*/ 	.byte	0x04, 0x17
        /*004a*/ 	.short	(.L_157 - .L_156)
.L_156:
        /*004c*/ 	.word	0x00000000
        /*0050*/ 	.short	0x0004
        /*0052*/ 	.short	0x0020
        /*0054*/ 	.byte	0x00, 0xf5, 0x21, 0x00


	//----- nvinfo : EIATTR_KPARAM_INFO
	.align		4
.L_157:
        /*0058*/ 	.byte	0x04, 0x17
        /*005a*/ 	.short	(.L_159 - .L_158)
.L_158:
        /*005c*/ 	.word	0x00000000
        /*0060*/ 	.short	0x0003
        /*0062*/ 	.short	0x0018
        /*0064*/ 	.byte	0x00, 0xf5, 0x21, 0x00


	//----- nvinfo : EIATTR_KPARAM_INFO
	.align		4
.L_159:
        /*0068*/ 	.byte	0x04, 0x17
        /*006a*/ 	.short	(.L_161 - .L_160)
.L_160:
        /*006c*/ 	.word	0x00000000
        /*0070*/ 	.short	0x0002
        /*0072*/ 	.short	0x0010
        /*0074*/ 	.byte	0x00, 0xf5, 0x21, 0x00


	//----- nvinfo : EIATTR_KPARAM_INFO
	.align		4
.L_161:
        /*0078*/ 	.byte	0x04, 0x17
        /*007a*/ 	.short	(.L_163 - .L_162)
.L_162:
        /*007c*/ 	.word	0x00000000
        /*0080*/ 	.short	0x0001
        /*0082*/ 	.short	0x0008
        /*0084*/ 	.byte	0x00, 0xf5, 0x21, 0x00


	//----- nvinfo : EIATTR_KPARAM_INFO
	.align		4
.L_163:
        /*0088*/ 	.byte	0x04, 0x17
        /*008a*/ 	.short	(.L_165 - .L_164)
.L_164:
        /*008c*/ 	.word	0x00000000
        /*0090*/ 	.short	0x0000
        /*0092*/ 	.short	0x0000
        /*0094*/ 	.byte	0x00, 0xf5, 0x21, 0x00


	//----- nvinfo : EIATTR_SPARSE_MMA_MASK
	.align		4
.L_165:
        /*0098*/ 	.byte	0x03, 0x50
        /*009a*/ 	.short	0x0000


	//----- nvinfo : EIATTR_MAXREG_COUNT
	.align		4
        /*009c*/ 	.byte	0x03, 0x1b
        /*009e*/ 	.short	0x00ff


	//----- nvinfo : EIATTR_MERCURY_ISA_VERSION
	.align		4
        /*00a0*/ 	.byte	0x03, 0x5f
        /*00a2*/ 	.short	0x0101


	//----- nvinfo : EIATTR_VRC_CTA_INIT_COUNT
	.align		4
        /*00a4*/ 	.byte	0x02, 0x4a
	.zero		1
	.zero		1


	//----- nvinfo : EIATTR_EXIT_INSTR_OFFSETS
	.align		4
        /*00a8*/ 	.byte	0x04, 0x1c
        /*00aa*/ 	.short	(.L_167 - .L_166)


	//   ....[0]....
.L_166:
        /*00ac*/ 	.word	0x000000b0


	//   ....[1]....
        /*00b0*/ 	.word	0x00000c90


	//----- nvinfo : EIATTR_CRS_STACK_SIZE
	.align		4
.L_167:
        /*00b4*/ 	.byte	0x04, 0x1e
        /*00b6*/ 	.short	(.L_169 - .L_168)
.L_168:
        /*00b8*/ 	.word	0x00000000


	//----- nvinfo : EIATTR_CBANK_PARAM_SIZE
	.align		4
.L_169:
        /*00bc*/ 	.byte	0x03, 0x19
        /*00be*/ 	.short	0x0038


	//----- nvinfo : EIATTR_PARAM_CBANK
	.align		4
        /*00c0*/ 	.byte	0x04, 0x0a
        /*00c2*/ 	.short	(.L_171 - .L_170)
	.align		4
.L_170:
        /*00c4*/ 	.word	index@(.nv.constant0._Z28resize_volume_slice_and_cropPfS_PjS0_S_jjjj)
        /*00c8*/ 	.short	0x0380
        /*00ca*/ 	.short	0x0038


	//----- nvinfo : EIATTR_SW_WAR
	.align		4
.L_171:
        /*00cc*/ 	.byte	0x04, 0x36
        /*00ce*/ 	.short	(.L_173 - .L_172)
.L_172:
        /*00d0*/ 	.word	0x00000008
.L_173:


//--------------------- .nv.info._Z32get_organ_mask_accs_gpu_multiplePKhPjS1_hS1_j --------------------------
	.section	.nv.info._Z32get_organ_mask_accs_gpu_multiplePKhPjS1_hS1_j,"",@"SHT_CUDA_INFO"
	.sectionflags	@""
	.align	4


	//----- nvinfo : EIATTR_CUDA_API_VERSION
	.align		4
        /*0000*/ 	.byte	0x04, 0x37
        /*0002*/ 	.short	(.L_175 - .L_174)
.L_174:
        /*0004*/ 	.word	0x00000082


	//----- nvinfo : EIATTR_KPARAM_INFO
	.align		4
.L_175:
        /*0008*/ 	.byte	0x04, 0x17
        /*000a*/ 	.short	(.L_177 - .L_176)
.L_176:
        /*000c*/ 	.word	0x00000000
        /*0010*/ 	.short	0x0005
        /*0012*/ 	.short	0x0028
        /*0014*/ 	.byte	0x00, 0xf0, 0x11, 0x00


	//----- nvinfo : EIATTR_KPARAM_INFO
	.align		4
.L_177:
        /*0018*/ 	.byte	0x04, 0x17
        /*001a*/ 	.short	(.L_179 - .L_178)
.L_178:
        /*001c*/ 	.word	0x00000000
        /*0020*/ 	.short	0x0004
        /*0022*/ 	.short	0x0020
        /*0024*/ 	.byte	0x00, 0xf5, 0x21, 0x00


	//----- nvinfo : EIATTR_KPARAM_INFO
	.align		4
.L_179:
        /*0028*/ 	.byte	0x04, 0x17
        /*002a*/ 	.short	(.L_181 - .L_180)
.L_180:
        /*002c*/ 	.word	0x00000000
        /*0030*/ 	.short	0x0003
        /*0032*/ 	.short	0x0018
        /*0034*/ 	.byte	0x00, 0xf0, 0x05, 0x00


	//----- nvinfo : EIATTR_KPARAM_INFO
	.align		4
.L_181:
        /*0038*/ 	.byte	0x04, 0x17
        /*003a*/ 	.short	(.L_183 - .L_182)
.L_182:
        /*003c*/ 	.word	0x00000000
        /*0040*/ 	.short	0x0002
        /*0042*/ 	.short	0x0010
        /*0044*/ 	.byte	0x00, 0xf5, 0x21, 0x00


	//----- nvinfo : EIATTR_KPARAM_INFO
	.align		4
.L_183:
        /*0048*/ 	.byte	0x04, 0x17
        /*004a*/ 	.short	(.L_185 - .L_184)
.L_184:
        /*004c*/ 	.word	0x00000000
        /*0050*/ 	.short	0x0001
        /*0052*/ 	.short	0x0008
        /*0054*/ 	.byte	0x00, 0xf5, 0x21, 0x00


	//----- nvinfo : EIATTR_KPARAM_INFO
	.align		4
.L_185:
        /*0058*/ 	.byte	0x04, 0x17
        /*005a*/ 	.short	(.L_187 - .L_186)
.L_186:
        /*005c*/ 	.word	0x00000000
        /*0060*/ 	.short	0x0000
        /*0062*/ 	.short	0x0000
        /*0064*/ 	.byte	0x00, 0xf5, 0x21, 0x00


	//----- nvinfo : EIATTR_SPARSE_MMA_MASK
	.align		4
.L_187:
        /*0068*/ 	.byte	0x03, 0x50
        /*006a*/ 	.short	0x0000


	//----- nvinfo : EIATTR_MAXREG_COUNT
	.align		4
        /*006c*/ 	.byte	0x03, 0x1b
        /*006e*/ 	.short	0x00ff


	//----- nvinfo : EIATTR_MERCURY_ISA_VERSION
	.align		4
        /*0070*/ 	.byte	0x03, 0x5f
        /*0072*/ 	.short	0x0101


	//----- nvinfo : EIATTR_VRC_CTA_INIT_COUNT
	.align		4
        /*0074*/ 	.byte	0x02, 0x4a
	.zero		1
	.zero		1


	//----- nvinfo : EIATTR_EXIT_INSTR_OFFSETS
	.align		4
        /*0078*/ 	.byte	0x04, 0x1c
        /*007a*/ 	.short	(.L_189 - .L_188)


	//   ....[0]....
.L_188:
        /*007c*/ 	.word	0x00000100


	//   ....[1]....
        /*0080*/ 	.word	0x00000180


	//   ....[2]....
        /*0084*/ 	.word	0x000007d0


	//----- nvinfo : EIATTR_CRS_STACK_SIZE
	.align		4
.L_189:
        /*0088*/ 	.byte	0x04, 0x1e
        /*008a*/ 	.short	(.L_191 - .L_190)
.L_190:
        /*008c*/ 	.word	0x00000000


	//----- nvinfo : EIATTR_CBANK_PARAM_SIZE
	.align		4
.L_191:
        /*0090*/ 	.byte	0x03, 0x19
        /*0092*/ 	.short	0x002c


	//----- nvinfo : EIATTR_PARAM_CBANK
	.align		4
        /*0094*/ 	.byte	0x04, 0x0a
        /*0096*/ 	.short	(.L_193 - .L_192)
	.align		4
.L_192:
        /*0098*/ 	.word	index@(.nv.constant0._Z32get_organ_mask_accs_gpu_multiplePKhPjS1_hS1_j)
        /*009c*/ 	.short	0x0380
        /*009e*/ 	.short	0x002c


	//----- nvinfo : EIATTR_SW_WAR
	.align		4
.L_193:
        /*00a0*/ 	.byte	0x04, 0x36
        /*00a2*/ 	.short	(.L_195 - .L_194)
.L_194:
        /*00a4*/ 	.word	0x00000008
.L_195:


//--------------------- .nv.info._Z23get_organ_mask_accs_gpuPKhhPj --------------------------
	.section	.nv.info._Z23get_organ_mask_accs_gpuPKhhPj,"",@"SHT_CUDA_INFO"
	.sectionflags	@""
	.align	4


	//----- nvinfo : EIATTR_CUDA_API_VERSION
	.align		4
        /*0000*/ 	.byte	0x04, 0x37
        /*0002*/ 	.short	(.L_197 - .L_196)
.L_196:
        /*0004*/ 	.word	0x00000082


	//----- nvinfo : EIATTR_KPARAM_INFO
	.align		4
.L_197:
        /*0008*/ 	.byte	0x04, 0x17
        /*000a*/ 	.short	(.L_199 - .L_198)
.L_198:
        /*000c*/ 	.word	0x00000000
        /*0010*/ 	.short	0x0002
        /*0012*/ 	.short	0x0010
        /*0014*/ 	.byte	0x00, 0xf5, 0x21, 0x00


	//----- nvinfo : EIATTR_KPARAM_INFO
	.align		4
.L_199:
        /*0018*/ 	.byte	0x04, 0x17
        /*001a*/ 	.short	(.L_201 - .L_200)
.L_200:
        /*001c*/ 	.word	0x00000000
        /*0020*/ 	.short	0x0001
        /*0022*/ 	.short	0x0008
        /*0024*/ 	.byte	0x00, 0xf0, 0x05, 0x00


	//----- nvinfo : EIATTR_KPARAM_INFO
	.align		4
.L_201:
        /*0028*/ 	.byte	0x04, 0x17
        /*002a*/ 	.short	(.L_203 - .L_202)
.L_202:
        /*002c*/ 	.word	0x00000000
        /*0030*/ 	.short	0x0000
        /*0032*/ 	.short	0x0000
        /*0034*/ 	.byte	0x00, 0xf5, 0x21, 0x00


	//----- nvinfo : EIATTR_SPARSE_MMA_MASK
	.align		4
.L_203:
        /*0038*/ 	.byte	0x03, 0x50
        /*003a*/ 	.short	0x0000


	//----- nvinfo : EIATTR_MAXREG_COUNT
	.align		4
        /*003c*/ 	.byte	0x03, 0x1b
        /*003e*/ 	.short	0x00ff


	//----- nvinfo : EIATTR_MERCURY_ISA_VERSION
	.align		4
        /*0040*/ 	.byte	0x03, 0x5f
        /*0042*/ 	.short	0x0101


	//----- nvinfo : EIATTR_INT_WARP_WIDE_INSTR_OFFSETS
	.align		4
        /*0044*/ 	.byte	0x04, 0x31
        /*0046*/ 	.short	(.L_205 - .L_204)


	//   ....[0]....
.L_204:
        /*0048*/ 	.word	0x00000150


	//   ....[1]....
        /*004c*/ 	.word	0x000001a0


	//----- nvinfo : EIATTR_VRC_CTA_INIT_COUNT
	.align		4
.L_205:
        /*0050*/ 	.byte	0x02, 0x4a
	.zero		1
	.zero		1


	//----- nvinfo : EIATTR_EXIT_INSTR_OFFSETS
	.align		4
        /*0054*/ 	.byte	0x04, 0x1c
        /*0056*/ 	.short	(.L_207 - .L_206)


	//   ....[0]....
.L_206:
        /*0058*/ 	.word	0x00000200


	//----- nvinfo : EIATTR_CBANK_PARAM_SIZE
	.align		4
.L_207:
        /*005c*/ 	.byte	0x03, 0x19
        /*005e*/ 	.short	0x0018


	//----- nvinfo : EIATTR_PARAM_CBANK
	.align		4
        /*0060*/ 	.byte	0x04, 0x0a
        /*0062*/ 	.short	(.L_209 - .L_208)
	.align		4
.L_208:
        /*0064*/ 	.word	index@(.nv.constant0._Z23get_organ_mask_accs_gpuPKhhPj)
        /*0068*/ 	.short	0x0380
        /*006a*/ 	.short	0x0018


	//----- nvinfo : EIATTR_SW_WAR
	.align		4
.L_209:
        /*006c*/ 	.byte	0x04, 0x36
        /*006e*/ 	.short	(.L_211 - .L_210)
.L_210:
        /*0070*/ 	.word	0x00000008
.L_211:


//--------------------- .nv.info._Z22detect_body_bounds_gpuPKbPjjjjjjj --------------------------
	.section	.nv.info._Z22detect_body_bounds_gpuPKbPjjjjjjj,"",@"SHT_CUDA_INFO"
	.sectionflags	@""
	.align	4


	//----- nvinfo : EIATTR_CUDA_API_VERSION
	.align		4
        /*0000*/ 	.byte	0x04, 0x37
        /*0002*/ 	.short	(.L_213 - .L_212)
.L_212:
        /*0004*/ 	.word	0x00000082


	//----- nvinfo : EIATTR_KPARAM_INFO
	.align		4
.L_213:
        /*0008*/ 	.byte	0x04, 0x17
        /*000a*/ 	.short	(.L_215 - .L_214)
.L_214:
        /*000c*/ 	.word	0x00000000
        /*0010*/ 	.short	0x0007
        /*0012*/ 	.short	0x0024
        /*0014*/ 	.byte	0x00, 0xf0, 0x11, 0x00


	//----- nvinfo : EIATTR_KPARAM_INFO
	.align		4
.L_215:
        /*0018*/ 	.byte	0x04, 0x17
        /*001a*/ 	.short	(.L_217 - .L_216)
.L_216:
        /*001c*/ 	.word	0x00000000
        /*0020*/ 	.short	0x0006
        /*0022*/ 	.short	0x0020
        /*0024*/ 	.byte	0x00, 0xf0, 0x11, 0x00


	//----- nvinfo : EIATTR_KPARAM_INFO
	.align		4
.L_217:
        /*0028*/ 	.byte	0x04, 0x17
        /*002a*/ 	.short	(.L_219 - .L_218)
.L_218:
        /*002c*/ 	.word	0x00000000
        /*0030*/ 	.short	0x0005
        /*0032*/ 	.short	0x001c
        /*0034*/ 	.byte	0x00, 0xf0, 0x11, 0x00


	//----- nvinfo : EIATTR_KPARAM_INFO
	.align		4
.L_219:
        /*0038*/ 	.byte	0x04, 0x17
        /*003a*/ 	.short	(.L_221 - .L_220)
.L_220:
        /*003c*/ 	.word	0x00000000
        /*0040*/ 	.short	0x0004
        /*0042*/ 	.short	0x0018
        /*0044*/ 	.byte	0x00, 0xf0, 0x11, 0x00


	//----- nvinfo : EIATTR_KPARAM_INFO
	.align		4
.L_221:
        /*0048*/ 	.byte	0x04, 0x17
        /*004a*/ 	.short	(.L_223 - .L_222)
.L_222:
        /*004c*/ 	.word	0x00000000
        /*0050*/ 	.short	0x0003
        /*0052*/ 	.short	0x0014
        /*0054*/ 	.byte	0x00, 0xf0, 0x11, 0x00


	//----- nvinfo : EIATTR_KPARAM_INFO
	.align		4
.L_223:
        /*0058*/ 	.byte	0x04, 0x17
        /*005a*/ 	.short	(.L_225 - .L_224)
.L_224:
        /*005c*/ 	.word	0x00000000
        /*0060*/ 	.short	0x0002
        /*0062*/ 	.short	0x0010
        /*0064*/ 	.byte	0x00, 0xf0, 0x11, 0x00


	//----- nvinfo : EIATTR_KPARAM_INFO
	.align		4
.L_225:
        /*0068*/ 	.byte	0x04, 0x17
        /*006a*/ 	.short	(.L_227 - .L_226)
.L_226:
        /*006c*/ 	.word	0x00000000
        /*0070*/ 	.short	0x0001
        /*0072*/ 	.short	0x0008
        /*0074*/ 	.byte	0x00, 0xf5, 0x21, 0x00


	//----- nvinfo : EIATTR_KPARAM_INFO
	.align		4
.L_227:
        /*0078*/ 	.byte	0x04, 0x17
        /*007a*/ 	.short	(.L_229 - .L_228)
.L_228:
        /*007c*/ 	.word	0x00000000
        /*0080*/ 	.short	0x0000
        /*0082*/ 	.short	0x0000
        /*0084*/ 	.byte	0x00, 0xf5, 0x21, 0x00


	//----- nvinfo : EIATTR_SPARSE_MMA_MASK
	.align		4
.L_229:
        /*0088*/ 	.byte	0x03, 0x50
        /*008a*/ 	.short	0x0000


	//----- nvinfo : EIATTR_MAXREG_COUNT
	.align		4
        /*008c*/ 	.byte	0x03, 0x1b
        /*008e*/ 	.short	0x00ff


	//----- nvinfo : EIATTR_NUM_BARRIERS
	.align		4
        /*0090*/ 	.byte	0x02, 0x4c
        /*0092*/ 	.byte	0x01
	.zero		1


	//----- nvinfo : EIATTR_MERCURY_ISA_VERSION
	.align		4
        /*0094*/ 	.byte	0x03, 0x5f
        /*0096*/ 	.short	0x0101


	//----- nvinfo : EIATTR_VRC_CTA_INIT_COUNT
	.align		4
        /*0098*/ 	.byte	0x02, 0x4a
	.zero		1
	.zero		1


	//----- nvinfo : EIATTR_EXIT_INSTR_OFFSETS
	.align		4
        /*009c*/ 	.byte	0x04, 0x1c
        /*009e*/ 	.short	(.L_231 - .L_230)


	//   ....[0]....
.L_230:
        /*00a0*/ 	.word	0x00002390


	//   ....[1]....
        /*00a4*/ 	.word	0x000023c0


	//   ....[2]....
        /*00a8*/ 	.word	0x00002f70


	//   ....[3]....
        /*00ac*/ 	.word	0x000032f0


	//----- nvinfo : EIATTR_CRS_STACK_SIZE
	.align		4
.L_231:
        /*00b0*/ 	.byte	0x04, 0x1e
        /*00b2*/ 	.short	(.L_233 - .L_232)
.L_232:
        /*00b4*/ 	.word	0x00000000


	//----- nvinfo : EIATTR_CBANK_PARAM_SIZE
	.align		4
.L_233:
        /*00b8*/ 	.byte	0x03, 0x19
        /*00ba*/ 	.short	0x0028


	//----- nvinfo : EIATTR_PARAM_CBANK
	.align		4
        /*00bc*/ 	.byte	0x04, 0x0a
        /*00be*/ 	.short	(.L_235 - .L_234)
	.align		4
.L_234:
        /*00c0*/ 	.word	index@(.nv.constant0._Z22detect_body_bounds_gpuPKbPjjjjjjj)
        /*00c4*/ 	.short	0x0380
        /*00c6*/ 	.short	0x0028


	//----- nvinfo : EIATTR_SW_WAR
	.align		4
.L_235:
        /*00c8*/ 	.byte	0x04, 0x36
        /*00ca*/ 	.short	(.L_237 - .L_236)
.L_236:
        /*00cc*/ 	.word	0x00000008
.L_237:


//--------------------- .nv.info._Z27volume_air_segmentation_gpuPKfjjjPbf --------------------------
	.section	.nv.info._Z27volume_air_segmentation_gpuPKfjjjPbf,"",@"SHT_CUDA_INFO"
	.sectionflags	@""
	.align	4


	//----- nvinfo : EIATTR_CUDA_API_VERSION
	.align		4
        /*0000*/ 	.byte	0x04, 0x37
        /*0002*/ 	.short	(.L_239 - .L_238)
.L_238:
        /*0004*/ 	.word	0x00000082


	//----- nvinfo : EIATTR_KPARAM_INFO
	.align		4
.L_239:
        /*0008*/ 	.byte	0x04, 0x17
        /*000a*/ 	.short	(.L_241 - .L_240)
.L_240:
        /*000c*/ 	.word	0x00000000
        /*0010*/ 	.short	0x0005
        /*0012*/ 	.short	0x0020
        /*0014*/ 	.byte	0x00, 0xf0, 0x11, 0x00


	//----- nvinfo : EIATTR_KPARAM_INFO
	.align		4
.L_241:
        /*0018*/ 	.byte	0x04, 0x17
        /*001a*/ 	.short	(.L_243 - .L_242)
.L_242:
        /*001c*/ 	.word	0x00000000
        /*0020*/ 	.short	0x0004
        /*0022*/ 	.short	0x0018
        /*0024*/ 	.byte	0x00, 0xf5, 0x21, 0x00


	//----- nvinfo : EIATTR_KPARAM_INFO
	.align		4
.L_243:
        /*0028*/ 	.byte	0x04, 0x17
        /*002a*/ 	.short	(.L_245 - .L_244)
.L_244:
        /*002c*/ 	.word	0x00000000
        /*0030*/ 	.short	0x0003
        /*0032*/ 	.short	0x0010
        /*0034*/ 	.byte	0x00, 0xf0, 0x11, 0x00


	//----- nvinfo : EIATTR_KPARAM_INFO
	.align		4
.L_245:
        /*0038*/ 	.byte	0x04, 0x17
        /*003a*/ 	.short	(.L_247 - .L_246)
.L_246:
        /*003c*/ 	.word	0x00000000
        /*0040*/ 	.short	0x0002
        /*0042*/ 	.short	0x000c
        /*0044*/ 	.byte	0x00, 0xf0, 0x11, 0x00


	//----- nvinfo : EIATTR_KPARAM_INFO
	.align		4
.L_247:
        /*0048*/ 	.byte	0x04, 0x17
        /*004a*/ 	.short	(.L_249 - .L_248)
.L_248:
        /*004c*/ 	.word	0x00000000
        /*0050*/ 	.short	0x0001
        /*0052*/ 	.short	0x0008
        /*0054*/ 	.byte	0x00, 0xf0, 0x11, 0x00


	//----- nvinfo : EIATTR_KPARAM_INFO
	.align		4
.L_249:
        /*0058*/ 	.byte	0x04, 0x17
        /*005a*/ 	.short	(.L_251 - .L_250)
.L_250:
        /*005c*/ 	.word	0x00000000
        /*0060*/ 	.short	0x0000
        /*0062*/ 	.short	0x0000
        /*0064*/ 	.byte	0x00, 0xf5, 0x21, 0x00


	//----- nvinfo : EIATTR_SPARSE_MMA_MASK
	.align		4
.L_251:
        /*0068*/ 	.byte	0x03, 0x50
        /*006a*/ 	.short	0x0000


	//----- nvinfo : EIATTR_MAXREG_COUNT
	.align		4
        /*006c*/ 	.byte	0x03, 0x1b
        /*006e*/ 	.short	0x00ff


	//----- nvinfo : EIATTR_MERCURY_ISA_VERSION
	.align		4
        /*0070*/ 	.byte	0x03, 0x5f
        /*0072*/ 	.short	0x0101


	//----- nvinfo : EIATTR_VRC_CTA_INIT_COUNT
	.align		4
        /*0074*/ 	.byte	0x02, 0x4a
	.zero		1
	.zero		1


	//----- nvinfo : EIATTR_EXIT_INSTR_OFFSETS
	.align		4
        /*0078*/ 	.byte	0x04, 0x1c
        /*007a*/ 	.short	(.L_253 - .L_252)


	//   ....[0]....
.L_252:
        /*007c*/ 	.word	0x000000d0


	//   ....[1]....
        /*0080*/ 	.word	0x00000190


	//----- nvinfo : EIATTR_CBANK_PARAM_SIZE
	.align		4
.L_253:
        /*0084*/ 	.byte	0x03, 0x19
        /*0086*/ 	.short	0x0024


	//----- nvinfo : EIATTR_PARAM_CBANK
	.align		4
        /*0088*/ 	.byte	0x04, 0x0a
        /*008a*/ 	.short	(.L_255 - .L_254)
	.align		4
.L_254:
        /*008c*/ 	.word	index@(.nv.constant0._Z27volume_air_segmentation_gpuPKfjjjPbf)
        /*0090*/ 	.short	0x0380
        /*0092*/ 	.short	0x0024


	//----- nvinfo : EIATTR_SW_WAR
	.align		4
.L_255:
        /*0094*/ 	.byte	0x04, 0x36
        /*0096*/ 	.short	(.L_257 - .L_256)
.L_256:
        /*0098*/ 	.word	0x00000008
.L_257:


//--------------------- .nv.callgraph             --------------------------
	.section	.nv.callgraph,"",@"SHT_CUDA_CALLGRAPH"
	.align	4
	.sectionentsize	8
	.align		4
        /*0000*/ 	.word	0x00000000
	.align		4
        /*0004*/ 	.word	0xffffffff
	.align		4
        /*0008*/ 	.word	0x00000000
	.align		4
        /*000c*/ 	.word	0xfffffffe
	.align		4
        /*0010*/ 	.word	0x00000000
	.align		4
        /*0014*/ 	.word	0xfffffffd
	.align		4
        /*0018*/ 	.word	0x00000000
	.align		4
        /*001c*/ 	.word	0xfffffffc


//--------------------- .text._Z22mean_std_normalizationPfS_S_jj --------------------------
	.section	.text._Z22mean_std_normalizationPfS_S_jj,"ax",@progbits
	.align	128
        .global         _Z22mean_std_normalizationPfS_S_jj
        .type           _Z22mean_std_normalizationPfS_S_jj,@function
        .size           _Z22mean_std_normalizationPfS_S_jj,(.L_x_119 - _Z22mean_std_normalizationPfS_S_jj)
        .other          _Z22mean_std_normalizationPfS_S_jj,@"STO_CUDA_ENTRY STV_DEFAULT"
_Z22mean_std_normalizationPfS_S_jj:
.text._Z22mean_std_normalizationPfS_S_jj:
[----:B------:R-:W-:Y:S01]  /*0000*/  LDC R1, c[0x0][0x37c] ;  /* 0x0000df00ff017b82 */ /* 0x000fe20000000800 */
[----:B------:R-:W0:Y:S07]  /*0010*/  S2R R0, SR_TID.X ;  /* 0x0000000000007919 */ /* 0x000e2e0000002100 */
[----:B------:R-:W0:Y:S01]  /*0020*/  S2UR UR4, SR_CTAID.X ;  /* 0x00000000000479c3 */ /* 0x000e220000002500 */
[----:B------:R-:W1:Y:S07]  /*0030*/  LDCU UR5, c[0x0][0x398] ;  /* 0x00007300ff0577ac */ /* 0x000e6e0008000800 */
[----:B------:R-:W0:Y:S02]  /*0040*/  LDC R7, c[0x0][0x360] ;  /* 0x0000d800ff077b82 */ /* 0x000e240000000800 */
[----:B0-----:R-:W-:-:S05]  /*0050*/  IMAD R7, R7, UR4, R0 ;  /* 0x0000000407077c24 */ /* 0x001fca000f8e0200 */
[----:B-1----:R-:W-:-:S13]  /*0060*/  ISETP.GE.U32.AND P0, PT, R7, UR5, PT ;  /* 0x0000000507007c0c */ /* 0x002fda000bf06070 */
[----:B------:R-:W-:Y:S05]  /*0070*/  @P0 EXIT ;  /* 0x000000000000094d */ /* 0x000fea0003800000 */
[----:B------:R-:W0:Y:S01]  /*0080*/  LDCU UR6, c[0x0][0x39c] ;  /* 0x00007380ff0677ac */ /* 0x000e220008000800 */
[----:B------:R-:W1:Y:S01]  /*0090*/  LDCU.64 UR4, c[0x0][0x358] ;  /* 0x00006b00ff0477ac */ /* 0x000e620008000a00 */
[----:B0-----:R-:W0:Y:S01]  /*00a0*/  I2F.U32.RP R0, UR6 ;  /* 0x0000000600007d06 */ /* 0x001e220008209000 */
[----:B------:R-:W-:-:S07]  /*00b0*/  ISETP.NE.U32.AND P1, PT, RZ, UR6, PT ;  /* 0x00000006ff007c0c */ /* 0x000fce000bf25070 */
[----:B0-----:R-:W0:Y:S02]  /*00c0*/  MUFU.RCP R0, R0 ;  /* 0x0000000000007308 */ /* 0x001e240000001000 */
[----:B0-----:R-:W-:-:S06]  /*00d0*/  VIADD R2, R0, 0xffffffe ;  /* 0x0ffffffe00027836 */ /* 0x001fcc0000000000 */
[----:B------:R0:W2:Y:S02]  /*00e0*/  F2I.FTZ.U32.TRUNC.NTZ R3, R2 ;  /* 0x0000000200037305 */ /* 0x0000a4000021f000 */
[----:B0-----:R-:W-:Y:S02]  /*00f0*/  IMAD.MOV.U32 R2, RZ, RZ, RZ ;  /* 0x000000ffff027224 */ /* 0x001fe400078e00ff */
[----:B--2---:R-:W-:-:S04]  /*0100*/  IMAD.MOV R5, RZ, RZ, -R3 ;  /* 0x000000ffff057224 */ /* 0x004fc800078e0a03 */
[----:B------:R-:W-:-:S04]  /*0110*/  IMAD R5, R5, UR6, RZ ;  /* 0x0000000605057c24 */ /* 0x000fc8000f8e02ff */
[----:B------:R-:W-:Y:S02]  /*0120*/  IMAD.HI.U32 R4, R3, R5, R2 ;  /* 0x0000000503047227 */ /* 0x000fe400078e0002 */
[----:B------:R-:W0:Y:S04]  /*0130*/  LDC.64 R2, c[0x0][0x388] ;  /* 0x0000e200ff027b82 */ /* 0x000e280000000a00 */
[----:B------:R-:W-:-:S04]  /*0140*/  IMAD.HI.U32 R4, R4, R7, RZ ;  /* 0x0000000704047227 */ /* 0x000fc800078e00ff */
[----:B------:R-:W-:-:S04]  /*0150*/  IMAD.MOV R4, RZ, RZ, -R4 ;  /* 0x000000ffff047224 */ /* 0x000fc800078e0a04 */
[----:B------:R-:W-:Y:S02]  /*0160*/  IMAD R9, R4, UR6, R7 ;  /* 0x0000000604097c24 */ /* 0x000fe4000f8e0207 */
[----:B------:R-:W2:Y:S03]  /*0170*/  LDC.64 R4, c[0x0][0x380] ;  /* 0x0000e000ff047b82 */ /* 0x000ea60000000a00 */
[----:B------:R-:W-:-:S13]  /*0180*/  ISETP.GE.U32.AND P0, PT, R9, UR6, PT ;  /* 0x0000000609007c0c */ /* 0x000fda000bf06070 */
[----:B------:R-:W-:-:S05]  /*0190*/  @P0 VIADD R9, R9, -UR6 ;  /* 0x8000000609090c36 */ /* 0x000fca0008000000 */
[----:B------:R-:W-:Y:S01]  /*01a0*/  ISETP.GE.U32.AND P0, PT, R9, UR6, PT ;  /* 0x0000000609007c0c */ /* 0x000fe2000bf06070 */
[----:B--2---:R-:W-:Y:S02]  /*01b0*/  IMAD.WIDE.U32 R4, R7, 0x4, R4 ;  /* 0x0000000407047825 */ /* 0x004fe400078e0004 */
[----:B------:R-:W2:Y:S03]  /*01c0*/  LDC.64 R6, c[0x0][0x390] ;  /* 0x0000e400ff067b82 */ /* 0x000ea60000000a00 */
[----:B-1----:R-:W3:Y:S07]  /*01d0*/  LDG.E R11, desc[UR4][R4.64] ;  /* 0x00000004040b7981 */ /* 0x002eee000c1e1900 */
[----:B------:R-:W-:Y:S01]  /*01e0*/  @P0 VIADD R9, R9, -UR6 ;  /* 0x8000000609090c36 */ /* 0x000fe20008000000 */
[----:B------:R-:W-:-:S05]  /*01f0*/  @!P1 LOP3.LUT R9, RZ, UR6, RZ, 0x33, !PT ;  /* 0x00000006ff099c12 */ /* 0x000fca000f8e33ff */
[----:B0-----:R-:W-:-:S05]  /*0200*/  IMAD.WIDE.U32 R2, R9, 0x4, R2 ;  /* 0x0000000409027825 */ /* 0x001fca00078e0002 */
[----:B------:R-:W3:Y:S01]  /*0210*/  LDG.E R0, desc[UR4][R2.64] ;  /* 0x0000000402007981 */ /* 0x000ee2000c1e1900 */
[----:B--2---:R-:W-:-:S04]  /*0220*/  IMAD.WIDE.U32 R6, R9, 0x4, R6 ;  /* 0x0000000409067825 */ /* 0x004fc800078e0006 */
[----:B---3--:R-:W-:-:S05]  /*0230*/  FADD R0, -R0, R11 ;  /* 0x0000000b00007221 */ /* 0x008fca0000000100 */
[----:B------:R0:W-:Y:S04]  /*0240*/  STG.E desc[UR4][R4.64], R0 ;  /* 0x0000000004007986 */ /* 0x0001e8000c101904 */
[----:B------:R-:W2:Y:S01]  /*0250*/  LDG.E R7, desc[UR4][R6.64] ;  /* 0x0000000406077981 */ /* 0x000ea2000c1e1900 */
[----:B------:R-:W-:Y:S01]  /*0260*/  BSSY.RECONVERGENT B0, `(.L_x_0) ;  /* 0x000000c000007945 */ /* 0x000fe20003800200 */
[----:B--2---:R-:W1:Y:S08]  /*0270*/  MUFU.RCP R8, R7 ;  /* 0x0000000700087308 */ /* 0x004e700000001000 */
[----:B------:R-:W2:Y:S01]  /*0280*/  FCHK P0, R0, R7 ;  /* 0x0000000700007302 */ /* 0x000ea20000000000 */
[----:B-1----:R-:W-:-:S04]  /*0290*/  FFMA R9, -R7, R8, 1 ;  /* 0x3f80000007097423 */ /* 0x002fc80000000108 */
[----:B------:R-:W-:-:S04]  /*02a0*/  FFMA R9, R8, R9, R8 ;  /* 0x0000000908097223 */ /* 0x000fc80000000008 */
[----:B------:R-:W-:-:S04]  /*02b0*/  FFMA R8, R0, R9, RZ ;  /* 0x0000000900087223 */ /* 0x000fc800000000ff */
[----:B------:R-:W-:-:S04]  /*02c0*/  FFMA R2, -R7, R8, R0 ;  /* 0x0000000807027223 */ /* 0x000fc80000000100 */
[----:B------:R-:W-:Y:S01]  /*02d0*/  FFMA R9, R9, R2, R8 ;  /* 0x0000000209097223 */ /* 0x000fe20000000008 */
[----:B0-2---:R-:W-:Y:S06]  /*02e0*/  @!P0 BRA `(.L_x_1) ;  /* 0x00000000000c8947 */ /* 0x005fec0003800000 */
[----:B------:R-:W-:-:S07]  /*02f0*/  MOV R2, 0x310 ;  /* 0x0000031000027802 */ /* 0x000fce0000000f00 */
[----:B------:R-:W-:Y:S05]  /*0300*/  CALL.REL.NOINC `($__internal_0_$__cuda_sm3x_div_rn_noftz_f32_slowpath) ;  /* 0x0000000000107944 */ /* 0x000fea0003c00000 */
[----:B------:R-:W-:-:S07]  /*0310*/  IMAD.MOV.U32 R9, RZ, RZ, R0 ;  /* 0x000000ffff097224 */ /* 0x000fce00078e0000 */
.L_x_1:
[----:B------:R-:W-:Y:S05]  /*0320*/  BSYNC.RECONVERGENT B0 ;  /* 0x0000000000007941 */ /* 0x000fea0003800200 */
.L_x_0:
[----:B------:R-:W-:Y:S01]  /*0330*/  STG.E desc[UR4][R4.64], R9 ;  /* 0x0000000904007986 */ /* 0x000fe2000c101904 */
[----:B------:R-:W-:Y:S05]  /*0340*/  EXIT ;  /* 0x000000000000794d */ /* 0x000fea0003800000 */
        .weak           $__internal_0_$__cuda_sm3x_div_rn_noftz_f32_slowpath
        .type           $__internal_0_$__cuda_sm3x_div_rn_noftz_f32_slowpath,@function
        .size           $__internal_0_$__cuda_sm3x_div_rn_noftz_f32_slowpath,(.L_x_119 - $__internal_0_$__cuda_sm3x_div_rn_noftz_f32_slowpath)
$__internal_0_$__cuda_sm3x_div_rn_noftz_f32_slowpath:
[----:B------:R-:W-:Y:S01]  /*0350*/  SHF.R.U32.HI R6, RZ, 0x17, R7 ;  /* 0x00000017ff067819 */ /* 0x000fe20000011607 */
[----:B------:R-:W-:Y:S01]  /*0360*/  BSSY.RECONVERGENT B1, `(.L_x_2) ;  /* 0x0000064000017945 */ /* 0x000fe20003800200 */
[--C-:B------:R-:W-:Y:S01]  /*0370*/  SHF.R.U32.HI R3, RZ, 0x17, R0.reuse ;  /* 0x00000017ff037819 */ /* 0x100fe20000011600 */
[----:B------:R-:W-:Y:S01]  /*0380*/  IMAD.MOV.U32 R9, RZ, RZ, R0 ;  /* 0x000000ffff097224 */ /* 0x000fe200078e0000 */
[----:B------:R-:W-:Y:S02]  /*0390*/  LOP3.LUT R8, R6, 0xff, RZ, 0xc0, !PT ;  /* 0x000000ff06087812 */ /* 0x000fe400078ec0ff */
[----:B------:R-:W-:-:S03]  /*03a0*/  LOP3.LUT R6, R3, 0xff, RZ, 0xc0, !PT ;  /* 0x000000ff03067812 */ /* 0x000fc600078ec0ff */
[----:B------:R-:W-:Y:S02]  /*03b0*/  VIADD R12, R8, 0xffffffff ;  /* 0xffffffff080c7836 */ /* 0x000fe40000000000 */
[----:B------:R-:W-:-:S03]  /*03c0*/  VIADD R11, R6, 0xffffffff ;  /* 0xffffffff060b7836 */ /* 0x000fc60000000000 */
[----:B------:R-:W-:-:S04]  /*03d0*/  ISETP.GT.U32.AND P0, PT, R12, 0xfd, PT ;  /* 0x000000fd0c00780c */ /* 0x000fc80003f04070 */
[----:B------:R-:W-:-:S13]  /*03e0*/  ISETP.GT.U32.OR P0, PT, R11, 0xfd, P0 ;  /* 0x000000fd0b00780c */ /* 0x000fda0000704470 */
[----:B------:R-:W-:Y:S01]  /*03f0*/  @!P0 IMAD.MOV.U32 R10, RZ, RZ, RZ ;  /* 0x000000ffff0a8224 */ /* 0x000fe200078e00ff */
[----:B------:R-:W-:Y:S06]  /*0400*/  @!P0 BRA `(.L_x_3) ;  /* 0x0000000000608947 */ /* 0x000fec0003800000 */
[----:B------:R-:W-:Y:S01]  /*0410*/  FSETP.GTU.FTZ.AND P0, PT, |R0|, +INF , PT ;  /* 0x7f8000000000780b */ /* 0x000fe20003f1c200 */
[----:B------:R-:W-:Y:S01]  /*0420*/  IMAD.MOV.U32 R3, RZ, RZ, R7 ;  /* 0x000000ffff037224 */ /* 0x000fe200078e0007 */
[----:B------:R-:W-:-:S04]  /*0430*/  FSETP.GTU.FTZ.AND P1, PT, |R7|, +INF , PT ;  /* 0x7f8000000700780b */ /* 0x000fc80003f3c200 */
[----:B------:R-:W-:-:S13]  /*0440*/  PLOP3.LUT P0, PT, P0, P1, PT, 0xf8, 0x8f ;  /* 0x00000000008f781c */ /* 0x000fda0000703f70 */
[----:B------:R-:W-:Y:S05]  /*0450*/  @P0 BRA `(.L_x_4) ;  /* 0x00000004004c0947 */ /* 0x000fea0003800000 */
[----:B------:R-:W-:-:S13]  /*0460*/  LOP3.LUT P0, RZ, R7, 0x7fffffff, R9, 0xc8, !PT ;  /* 0x7fffffff07ff7812 */ /* 0x000fda000780c809 */
[----:B------:R-:W-:Y:S05]  /*0470*/  @!P0 BRA `(.L_x_5) ;  /* 0x00000004003c8947 */ /* 0x000fea0003800000 */
[C---:B------:R-:W-:Y:S02]  /*0480*/  FSETP.NEU.FTZ.AND P2, PT, |R0|.reuse, +INF , PT ;  /* 0x7f8000000000780b */ /* 0x040fe40003f5d200 */
[----:B------:R-:W-:Y:S02]  /*0490*/  FSETP.NEU.FTZ.AND P1, PT, |R3|, +INF , PT ;  /* 0x7f8000000300780b */ /* 0x000fe40003f3d200 */
[----:B------:R-:W-:-:S11]  /*04a0*/  FSETP.NEU.FTZ.AND P0, PT, |R0|, +INF , PT ;  /* 0x7f8000000000780b */ /* 0x000fd60003f1d200 */
[----:B------:R-:W-:Y:S05]  /*04b0*/  @!P1 BRA !P2, `(.L_x_5) ;  /* 0x00000004002c9947 */ /* 0x000fea0005000000 */
[----:B------:R-:W-:-:S04]  /*04c0*/  LOP3.LUT P2, RZ, R9, 0x7fffffff, RZ, 0xc0, !PT ;  /* 0x7fffffff09ff7812 */ /* 0x000fc8000784c0ff */
[----:B------:R-:W-:-:S13]  /*04d0*/  PLOP3.LUT P1, PT, P1, P2, PT, 0x2f, 0xf2 ;  /* 0x0000000000f2781c */ /* 0x000fda0000f24577 */
[----:B------:R-:W-:Y:S05]  /*04e0*/  @P1 BRA `(.L_x_6) ;  /* 0x0000000400181947 */ /* 0x000fea0003800000 */
[----:B------:R-:W-:-:S04]  /*04f0*/  LOP3.LUT P1, RZ, R7, 0x7fffffff, RZ, 0xc0, !PT ;  /* 0x7fffffff07ff7812 */ /* 0x000fc8000782c0ff */
[----:B------:R-:W-:-:S13]  /*0500*/  PLOP3.LUT P0, PT, P0, P1, PT, 0x2f, 0xf2 ;  /* 0x0000000000f2781c */ /* 0x000fda0000702577 */
[----:B------:R-:W-:Y:S05]  /*0510*/  @P0 BRA `(.L_x_7) ;  /* 0x0000000400000947 */ /* 0x000fea0003800000 */
[----:B------:R-:W-:Y:S02]  /*0520*/  ISETP.GE.AND P0, PT, R11, RZ, PT ;  /* 0x000000ff0b00720c */ /* 0x000fe40003f06270 */
[----:B------:R-:W-:-:S11]  /*0530*/  ISETP.GE.AND P1, PT, R12, RZ, PT ;  /* 0x000000ff0c00720c */ /* 0x000fd60003f26270 */
[----:B------:R-:W-:Y:S02]  /*0540*/  @P0 IMAD.MOV.U32 R10, RZ, RZ, RZ ;  /* 0x000000ffff0a0224 */ /* 0x000fe400078e00ff */
[----:B------:R-:W-:Y:S01]  /*0550*/  @!P0 FFMA R9, R0, 1.84467440737095516160e+19, RZ ;  /* 0x5f80000000098823 */ /* 0x000fe200000000ff */
[----:B------:R-:W-:Y:S02]  /*0560*/  @!P0 IMAD.MOV.U32 R10, RZ, RZ, -0x40 ;  /* 0xffffffc0ff0a8424 */ /* 0x000fe400078e00ff */
[----:B------:R-:W-:Y:S02]  /*0570*/  @!P1 FFMA R7, R3, 1.84467440737095516160e+19, RZ ;  /* 0x5f80000003079823 */ /* 0x000fe400000000ff */
[----:B------:R-:W-:-:S07]  /*0580*/  @!P1 VIADD R10, R10, 0x40 ;  /* 0x000000400a0a9836 */ /* 0x000fce0000000000 */
.L_x_3:
[----:B------:R-:W-:Y:S01]  /*0590*/  LEA R0, R8, 0xc0800000, 0x17 ;  /* 0xc080000008007811 */ /* 0x000fe200078eb8ff */
[----:B------:R-:W-:Y:S01]  /*05a0*/  VIADD R6, R6, 0xffffff81 ;  /* 0xffffff8106067836 */ /* 0x000fe20000000000 */
[----:B------:R-:W-:Y:S03]  /*05b0*/  BSSY.RECONVERGENT B2, `(.L_x_8) ;  /* 0x0000035000027945 */ /* 0x000fe60003800200 */
[----:B------:R-:W-:Y:S02]  /*05c0*/  IMAD.IADD R7, R7, 0x1, -R0 ;  /* 0x0000000107077824 */ /* 0x000fe400078e0a00 */
[C---:B------:R-:W-:Y:S02]  /*05d0*/  IMAD R0, R6.reuse, -0x800000, R9 ;  /* 0xff80000006007824 */ /* 0x040fe400078e0209 */
[----:B------:R0:W1:Y:S01]  /*05e0*/  MUFU.RCP R3, R7 ;  /* 0x0000000700037308 */ /* 0x0000620000001000 */
[----:B------:R-:W-:Y:S01]  /*05f0*/  FADD.FTZ R11, -R7, -RZ ;  /* 0x800000ff070b7221 */ /* 0x000fe20000010100 */
[----:B0-----:R-:W-:-:S05]  /*0600*/  IADD3 R7, PT, PT, R6, 0x7f, -R8 ;  /* 0x0000007f06077810 */ /* 0x001fca0007ffe808 */
[----:B------:R-:W-:Y:S02]  /*0610*/  IMAD.IADD R7, R7, 0x1, R10 ;  /* 0x0000000107077824 */ /* 0x000fe400078e020a */
[----:B-1----:R-:W-:-:S04]  /*0620*/  FFMA R12, R3, R11, 1 ;  /* 0x3f800000030c7423 */ /* 0x002fc8000000000b */
[----:B------:R-:W-:-:S04]  /*0630*/  FFMA R14, R3, R12, R3 ;  /* 0x0000000c030e7223 */ /* 0x000fc80000000003 */
[----:B------:R-:W-:-:S04]  /*0640*/  FFMA R3, R0, R14, RZ ;  /* 0x0000000e00037223 */ /* 0x000fc800000000ff */
[----:B------:R-:W-:-:S04]  /*0650*/  FFMA R12, R11, R3, R0 ;  /* 0x000000030b0c7223 */ /* 0x000fc80000000000 */
[----:B------:R-:W-:-:S04]  /*0660*/  FFMA R9, R14, R12, R3 ;  /* 0x0000000c0e097223 */ /* 0x000fc80000000003 */
[----:B------:R-:W-:-:S04]  /*0670*/  FFMA R12, R11, R9, R0 ;  /* 0x000000090b0c7223 */ /* 0x000fc80000000000 */
[----:B------:R-:W-:-:S05]  /*0680*/  FFMA R0, R14, R12, R9 ;  /* 0x0000000c0e007223 */ /* 0x000fca0000000009 */
[----:B------:R-:W-:-:S04]  /*0690*/  SHF.R.U32.HI R3, RZ, 0x17, R0 ;  /* 0x00000017ff037819 */ /* 0x000fc80000011600 */
[----:B------:R-:W-:-:S05]  /*06a0*/  LOP3.LUT R3, R3, 0xff, RZ, 0xc0, !PT ;  /* 0x000000ff03037812 */ /* 0x000fca00078ec0ff */
[----:B------:R-:W-:-:S04]  /*06b0*/  IMAD.IADD R10, R3, 0x1, R7 ;  /* 0x00000001030a7824 */ /* 0x000fc800078e0207 */
[----:B------:R-:W-:-:S05]  /*06c0*/  VIADD R3, R10, 0xffffffff ;  /* 0xffffffff0a037836 */ /* 0x000fca0000000000 */
[----:B------:R-:W-:-:S13]  /*06d0*/  ISETP.GE.U32.AND P0, PT, R3, 0xfe, PT ;  /* 0x000000fe0300780c */ /* 0x000fda0003f06070 */
[----:B------:R-:W-:Y:S05]  /*06e0*/  @!P0 BRA `(.L_x_9) ;  /* 0x0000000000808947 */ /* 0x000fea0003800000 */
[----:B------:R-:W-:-:S13]  /*06f0*/  ISETP.GT.AND P0, PT, R10, 0xfe, PT ;  /* 0x000000fe0a00780c */ /* 0x000fda0003f04270 */
[----:B------:R-:W-:Y:S05]  /*0700*/  @P0 BRA `(.L_x_10) ;  /* 0x00000000006c0947 */ /* 0x000fea0003800000 */
[----:B------:R-:W-:-:S13]  /*0710*/  ISETP.GE.AND P0, PT, R10, 0x1, PT ;  /* 0x000000010a00780c */ /* 0x000fda0003f06270 */
[----:B------:R-:W-:Y:S05]  /*0720*/  @P0 BRA `(.L_x_11) ;  /* 0x0000000000740947 */ /* 0x000fea0003800000 */
[----:B------:R-:W-:Y:S02]  /*0730*/  ISETP.GE.AND P0, PT, R10, -0x18, PT ;  /* 0xffffffe80a00780c */ /* 0x000fe40003f06270 */
[----:B------:R-:W-:-:S11]  /*0740*/  LOP3.LUT R0, R0, 0x80000000, RZ, 0xc0, !PT ;  /* 0x8000000000007812 */ /* 0x000fd600078ec0ff */
[----:B------:R-:W-:Y:S05]  /*0750*/  @!P0 BRA `(.L_x_11) ;  /* 0x0000000000688947 */ /* 0x000fea0003800000 */
[-CC-:B------:R-:W-:Y:S01]  /*0760*/  FFMA.RZ R3, R14, R12.reuse, R9.reuse ;  /* 0x0000000c0e037223 */ /* 0x180fe2000000c009 */
[----:B------:R-:W-:Y:S02]  /*0770*/  VIADD R8, R10, 0x20 ;  /* 0x000000200a087836 */ /* 0x000fe40000000000 */
[-CC-:B------:R-:W-:Y:S01]  /*0780*/  FFMA.RM R6, R14, R12.reuse, R9.reuse ;  /* 0x0000000c0e067223 */ /* 0x180fe20000004009 */
[----:B------:R-:W-:Y:S02]  /*0790*/  ISETP.NE.AND P2, PT, R10, RZ, PT ;  /* 0x000000ff0a00720c */ /* 0x000fe40003f45270 */
[----:B------:R-:W-:Y:S01]  /*07a0*/  LOP3.LUT R7, R3, 0x7fffff, RZ, 0xc0, !PT ;  /* 0x007fffff03077812 */ /* 0x000fe200078ec0ff */
[----:B------:R-:W-:Y:S01]  /*07b0*/  FFMA.RP R3, R14, R12, R9 ;  /* 0x0000000c0e037223 */ /* 0x000fe20000008009 */
[----:B------:R-:W-:Y:S01]  /*07c0*/  IMAD.MOV R9, RZ, RZ, -R10 ;  /* 0x000000ffff097224 */ /* 0x000fe200078e0a0a */
[----:B------:R-:W-:Y:S02]  /*07d0*/  ISETP.NE.AND P1, PT, R10, RZ, PT ;  /* 0x000000ff0a00720c */ /* 0x000fe40003f25270 */
[----:B------:R-:W-:-:S02]  /*07e0*/  LOP3.LUT R7, R7, 0x800000, RZ, 0xfc, !PT ;  /* 0x0080000007077812 */ /* 0x000fc400078efcff */
[----:B------:R-:W-:Y:S02]  /*07f0*/  FSETP.NEU.FTZ.AND P0, PT, R3, R6, PT ;  /* 0x000000060300720b */ /* 0x000fe40003f1d000 */
[----:B------:R-:W-:Y:S02]  /*0800*/  SHF.L.U32 R8, R7, R8, RZ ;  /* 0x0000000807087219 */ /* 0x000fe400000006ff */
[----:B------:R-:W-:Y:S02]  /*0810*/  SEL R6, R9, RZ, P2 ;  /* 0x000000ff09067207 */ /* 0x000fe40001000000 */
[----:B------:R-:W-:Y:S02]  /*0820*/  ISETP.NE.AND P1, PT, R8, RZ, P1 ;  /* 0x000000ff0800720c */ /* 0x000fe40000f25270 */
[----:B------:R-:W-:Y:S02]  /*0830*/  SHF.R.U32.HI R6, RZ, R6, R7 ;  /* 0x00000006ff067219 */ /* 0x000fe40000011607 */
[----:B------:R-:W-:-:S02]  /*0840*/  PLOP3.LUT P0, PT, P0, P1, PT, 0xf8, 0x8f ;  /* 0x00000000008f781c */ /* 0x000fc40000703f70 */
[----:B------:R-:W-:Y:S02]  /*0850*/  SHF.R.U32.HI R8, RZ, 0x1, R6 ;  /* 0x00000001ff087819 */ /* 0x000fe40000011606 */
[----:B------:R-:W-:-:S04]  /*0860*/  SEL R3, RZ, 0x1, !P0 ;  /* 0x00000001ff037807 */ /* 0x000fc80004000000 */
[----:B------:R-:W-:-:S04]  /*0870*/  LOP3.LUT R3, R3, 0x1, R8, 0xf8, !PT ;  /* 0x0000000103037812 */ /* 0x000fc800078ef808 */
[----:B------:R-:W-:-:S05]  /*0880*/  LOP3.LUT R3, R3, R6, RZ, 0xc0, !PT ;  /* 0x0000000603037212 */ /* 0x000fca00078ec0ff */
[----:B------:R-:W-:-:S05]  /*0890*/  IMAD.IADD R3, R8, 0x1, R3 ;  /* 0x0000000108037824 */ /* 0x000fca00078e0203 */
[----:B------:R-:W-:Y:S01]  /*08a0*/  LOP3.LUT R0, R3, R0, RZ, 0xfc, !PT ;  /* 0x0000000003007212 */ /* 0x000fe200078efcff */
[----:B------:R-:W-:Y:S06]  /*08b0*/  BRA `(.L_x_11) ;  /* 0x0000000000107947 */ /* 0x000fec0003800000 */
.L_x_10:
[----:B------:R-:W-:-:S04]  /*08c0*/  LOP3.LUT R0, R0, 0x80000000, RZ, 0xc0, !PT ;  /* 0x8000000000007812 */ /* 0x000fc800078ec0ff */
[----:B------:R-:W-:Y:S01]  /*08d0*/  LOP3.LUT R0, R0, 0x7f800000, RZ, 0xfc, !PT ;  /* 0x7f80000000007812 */ /* 0x000fe200078efcff */
[----:B------:R-:W-:Y:S06]  /*08e0*/  BRA `(.L_x_11) ;  /* 0x0000000000047947 */ /* 0x000fec0003800000 */
.L_x_9:
[----:B------:R-:W-:-:S07]  /*08f0*/  IMAD R0, R7, 0x800000, R0 ;  /* 0x0080000007007824 */ /* 0x000fce00078e0200 */
.L_x_11:
[----:B------:R-:W-:Y:S05]  /*0900*/  BSYNC.RECONVERGENT B2 ;  /* 0x0000000000027941 */ /* 0x000fea0003800200 */
.L_x_8:
[----:B------:R-:W-:Y:S05]  /*0910*/  BRA `(.L_x_12) ;  /* 0x0000000000207947 */ /* 0x000fea0003800000 */
.L_x_7:
[----:B------:R-:W-:-:S04]  /*0920*/  LOP3.LUT R0, R7, 0x80000000, R9, 0x48, !PT ;  /* 0x8000000007007812 */ /* 0x000fc800078e4809 */
[----:B------:R-:W-:Y:S01]  /*0930*/  LOP3.LUT R0, R0, 0x7f800000, RZ, 0xfc, !PT ;  /* 0x7f80000000007812 */ /* 0x000fe200078efcff */
[----:B------:R-:W-:Y:S06]  /*0940*/  BRA `(.L_x_12) ;  /* 0x0000000000147947 */ /* 0x000fec0003800000 */
.L_x_6:
[----:B------:R-:W-:Y:S01]  /*0950*/  LOP3.LUT R0, R7, 0x80000000, R9, 0x48, !PT ;  /* 0x8000000007007812 */ /* 0x000fe200078e4809 */
[----:B------:R-:W-:Y:S06]  /*0960*/  BRA `(.L_x_12) ;  /* 0x00000000000c7947 */ /* 0x000fec0003800000 */
.L_x_5:
[----:B------:R-:W0:Y:S01]  /*0970*/  MUFU.RSQ R0, -QNAN ;  /* 0xffc0000000007908 */ /* 0x000e220000001400 */
[----:B------:R-:W-:Y:S05]  /*0980*/  BRA `(.L_x_12) ;  /* 0x0000000000047947 */ /* 0x000fea0003800000 */
.L_x_4:
[----:B------:R-:W-:-:S07]  /*0990*/  FADD.FTZ R0, R0, R3 ;  /* 0x0000000300007221 */ /* 0x000fce0000010000 */
.L_x_12:
[----:B------:R-:W-:Y:S05]  /*09a0*/  BSYNC.RECONVERGENT B1 ;  /* 0x0000000000017941 */ /* 0x000fea0003800200 */
.L_x_2:
[----:B------:R-:W-:-:S04]  /*09b0*/  IMAD.MOV.U32 R3, RZ, RZ, 0x0 ;  /* 0x00000000ff037424 */ /* 0x000fc800078e00ff */
[----:B0-----:R-:W-:Y:S05]  /*09c0*/  RET.REL.NODEC R2 `(_Z22mean_std_normalizationPfS_S_jj) ;  /* 0xfffffff4028c7950 */ /* 0x001fea0003c3ffff */
.L_x_13:
[----:B------:R-:W-:-:S00]  /*09d0*/  BRA `(.L_x_13) ;  /* 0xfffffffc00fc7947 */ /* 0x000fc0000383ffff */
[----:B------:R-:W-:-:S00]  /*09e0*/  NOP ;  /* 0x0000000000007918 */ /* 0x000fc00000000000 */
        /* <DEDUP_REMOVED lines=9> */
.L_x_119:


//--------------------- .text._Z24squared_accumulation_gpuPfS_S_jj --------------------------
	.section	.text._Z24squared_accumulation_gpuPfS_S_jj,"ax",@progbits
	.align	128
        .global         _Z24squared_accumulation_gpuPfS_S_jj
        .type           _Z24squared_accumulation_gpuPfS_S_jj,@function
        .size           _Z24squared_accumulation_gpuPfS_S_jj,(.L_x_120 - _Z24squared_accumulation_gpuPfS_S_jj)
        .other          _Z24squared_accumulation_gpuPfS_S_jj,@"STO_CUDA_ENTRY STV_DEFAULT"
_Z24squared_accumulation_gpuPfS_S_jj:
.text._Z24squared_accumulation_gpuPfS_S_jj:
        /* <DEDUP_REMOVED lines=9> */
[----:B------:R-:W1:Y:S01]  /*0090*/  LDC.64 R8, c[0x0][0x390] ;  /* 0x0000e400ff087b82 */ /* 0x000e620000000a00 */
[----:B------:R-:W2:Y:S01]  /*00a0*/  LDCU.64 UR4, c[0x0][0x358] ;  /* 0x00006b00ff0477ac */ /* 0x000ea20008000a00 */
[----:B0-----:R-:W0:Y:S01]  /*00b0*/  I2F.U32.RP R0, UR6 ;  /* 0x0000000600007d06 */ /* 0x001e220008209000 */
[----:B------:R-:W-:-:S07]  /*00c0*/  ISETP.NE.U32.AND P1, PT, RZ, UR6, PT ;  /* 0x00000006ff007c0c */ /* 0x000fce000bf25070 */
[----:B0-----:R-:W0:Y:S02]  /*00d0*/  MUFU.RCP R0, R0 ;  /* 0x0000000000007308 */ /* 0x001e240000001000 */
[----:B0-----:R-:W-:-:S06]  /*00e0*/  VIADD R2, R0, 0xffffffe ;  /* 0x0ffffffe00027836 */ /* 0x001fcc0000000000 */
[----:B------:R0:W3:Y:S02]  /*00f0*/  F2I.FTZ.U32.TRUNC.NTZ R3, R2 ;  /* 0x0000000200037305 */ /* 0x0000e4000021f000 */
[----:B0-----:R-:W-:Y:S02]  /*0100*/  IMAD.MOV.U32 R2, RZ, RZ, RZ ;  /* 0x000000ffff027224 */ /* 0x001fe400078e00ff */
[----:B---3--:R-:W-:-:S04]  /*0110*/  IMAD.MOV R7, RZ, RZ, -R3 ;  /* 0x000000ffff077224 */ /* 0x008fc800078e0a03 */
[----:B------:R-:W-:-:S04]  /*0120*/  IMAD R7, R7, UR6, RZ ;  /* 0x0000000607077c24 */ /* 0x000fc8000f8e02ff */
[----:B------:R-:W-:Y:S02]  /*0130*/  IMAD.HI.U32 R4, R3, R7, R2 ;  /* 0x0000000703047227 */ /* 0x000fe400078e0002 */
[----:B------:R-:W0:Y:S04]  /*0140*/  LDC.64 R6, c[0x0][0x380] ;  /* 0x0000e000ff067b82 */ /* 0x000e280000000a00 */
[----:B------:R-:W-:-:S05]  /*0150*/  IMAD.HI.U32 R4, R4, R5, RZ ;  /* 0x0000000504047227 */ /* 0x000fca00078e00ff */
[----:B------:R-:W-:-:S05]  /*0160*/  IADD3 R4, PT, PT, -R4, RZ, RZ ;  /* 0x000000ff04047210 */ /* 0x000fca0007ffe1ff */
[----:B------:R-:W-:-:S05]  /*0170*/  IMAD R11, R4, UR6, R5 ;  /* 0x00000006040b7c24 */ /* 0x000fca000f8e0205 */
[----:B------:R-:W-:Y:S01]  /*0180*/  ISETP.GE.U32.AND P0, PT, R11, UR6, PT ;  /* 0x000000060b007c0c */ /* 0x000fe2000bf06070 */
[----:B0-----:R-:W-:Y:S02]  /*0190*/  IMAD.WIDE.U32 R6, R5, 0x4, R6 ;  /* 0x0000000405067825 */ /* 0x001fe400078e0006 */
[----:B------:R-:W0:Y:S04]  /*01a0*/  LDC.64 R4, c[0x0][0x388] ;  /* 0x0000e200ff047b82 */ /* 0x000e280000000a00 */
[----:B--2---:R-:W2:Y:S06]  /*01b0*/  LDG.E R6, desc[UR4][R6.64] ;  /* 0x0000000406067981 */ /* 0x004eac000c1e1900 */
[----:B------:R-:W-:-:S05]  /*01c0*/  @P0 VIADD R11, R11, -UR6 ;  /* 0x800000060b0b0c36 */ /* 0x000fca0008000000 */
[----:B------:R-:W-:-:S13]  /*01d0*/  ISETP.GE.U32.AND P0, PT, R11, UR6, PT ;  /* 0x000000060b007c0c */ /* 0x000fda000bf06070 */
[----:B------:R-:W-:Y:S01]  /*01e0*/  @P0 VIADD R11, R11, -UR6 ;  /* 0x800000060b0b0c36 */ /* 0x000fe20008000000 */
[----:B------:R-:W-:-:S05]  /*01f0*/  @!P1 LOP3.LUT R11, RZ, UR6, RZ, 0x33, !PT ;  /* 0x00000006ff0b9c12 */ /* 0x000fca000f8e33ff */
[----:B-1----:R-:W-:-:S06]  /*0200*/  IMAD.WIDE.U32 R8, R11, 0x4, R8 ;  /* 0x000000040b087825 */ /* 0x002fcc00078e0008 */
[----:B------:R-:W2:Y:S01]  /*0210*/  LDG.E R9, desc[UR4][R8.64] ;  /* 0x0000000408097981 */ /* 0x000ea2000c1e1900 */
[----:B------:R-:W-:Y:S01]  /*0220*/  BSSY.RECONVERGENT B0, `(.L_x_14) ;  /* 0x0000006000007945 */ /* 0x000fe20003800200 */
[----:B0-----:R-:W-:Y:S01]  /*0230*/  IMAD.WIDE.U32 R4, R11, 0x4, R4 ;  /* 0x000000040b047825 */ /* 0x001fe200078e0004 */
[----:B------:R-:W-:-:S03]  /*0240*/  MOV R0, 0x280 ;  /* 0x0000028000007802 */ /* 0x000fc60000000f00 */
[----:B--2---:R-:W-:-:S04]  /*0250*/  FADD R20, R6, -R9 ;  /* 0x8000000906147221 */ /* 0x004fc80000000000 */
[----:B------:R0:W1:Y:S03]  /*0260*/  F2F.F64.F32 R2, R20 ;  /* 0x0000001400027310 */ /* 0x0000660000201800 */
[----:B01----:R-:W-:Y:S05]  /*0270*/  CALL.REL.NOINC `($_Z24squared_accumulation_gpuPfS_S_jj$__internal_accurate_pow) ;  /* 0x0000000000587944 */ /* 0x003fea0003c00000 */
[----:B------:R-:W-:Y:S05]  /*0280*/  BSYNC.RECONVERGENT B0 ;  /* 0x0000000000007941 */ /* 0x000fea0003800200 */
.L_x_14:
[----:B------:R-:W-:Y:S01]  /*0290*/  DADD R6, R2, 2 ;  /* 0x4000000002067429 */ /* 0x000fe20000000000 */
[----:B------:R-:W-:Y:S01]  /*02a0*/  FSETP.NEU.AND P0, PT, R20, RZ, PT ;  /* 0x000000ff1400720b */ /* 0x000fe20003f0d000 */
[----:B------:R-:W-:Y:S08]  /*02b0*/  BSSY.RECONVERGENT B0, `(.L_x_15) ;  /* 0x000000d000007945 */ /* 0x000ff00003800200 */
[----:B------:R-:W-:-:S02]  /*02c0*/  LOP3.LUT R6, R7, 0x7ff00000, RZ, 0xc0, !PT ;  /* 0x7ff0000007067812 */ /* 0x000fc400078ec0ff */
[----:B------:R-:W-:Y:S02]  /*02d0*/  MOV R7, R9 ;  /* 0x0000000900077202 */ /* 0x000fe40000000f00 */
[----:B------:R-:W-:Y:S01]  /*02e0*/  ISETP.NE.AND P1, PT, R6, 0x7ff00000, PT ;  /* 0x7ff000000600780c */ /* 0x000fe20003f25270 */
[----:B------:R-:W-:Y:S01]  /*02f0*/  IMAD.MOV.U32 R6, RZ, RZ, R8 ;  /* 0x000000ffff067224 */ /* 0x000fe200078e0008 */
[----:B------:R-:W-:-:S11]  /*0300*/  @!P0 CS2R R6, SRZ ;  /* 0x0000000000068805 */ /* 0x000fd6000001ff00 */
[----:B------:R-:W-:Y:S05]  /*0310*/  @P1 BRA `(.L_x_16) ;  /* 0x0000000000181947 */ /* 0x000fea0003800000 */
[----:B------:R-:W-:-:S13]  /*0320*/  FSETP.NAN.AND P0, PT, R20, R20, PT ;  /* 0x000000141400720b */ /* 0x000fda0003f08000 */
[----:B------:R-:W-:Y:S01]  /*0330*/  @P0 DADD R6, R2, 2 ;  /* 0x4000000002060429 */ /* 0x000fe20000000000 */
[----:B------:R-:W-:Y:S10]  /*0340*/  @P0 BRA `(.L_x_16) ;  /* 0x00000000000c0947 */ /* 0x000ff40003800000 */
[----:B------:R-:W-:-:S14]  /*0350*/  DSETP.NEU.AND P0, PT, |R2|, +INF , PT ;  /* 0x7ff000000200742a */ /* 0x000fdc0003f0d200 */
[----:B------:R-:W-:Y:S02]  /*0360*/  @!P0 IMAD.MOV.U32 R6, RZ, RZ, 0x0 ;  /* 0x00000000ff068424 */ /* 0x000fe400078e00ff */
[----:B------:R-:W-:-:S07]  /*0370*/  @!P0 IMAD.MOV.U32 R7, RZ, RZ, 0x7ff00000 ;  /* 0x7ff00000ff078424 */ /* 0x000fce00078e00ff */
.L_x_16:
[----:B------:R-:W-:Y:S05]  /*0380*/  BSYNC.RECONVERGENT B0 ;  /* 0x0000000000007941 */ /* 0x000fea0003800200 */
.L_x_15:
[----:B------:R-:W0:Y:S01]  /*0390*/  F2F.F32.F64 R6, R6 ;  /* 0x0000000600067310 */ /* 0x000e220000301000 */
[----:B------:R-:W-:-:S04]  /*03a0*/  FSETP.NEU.AND P0, PT, R20, 1, PT ;  /* 0x3f8000001400780b */ /* 0x000fc80003f0d000 */
[----:B0-----:R-:W-:-:S05]  /*03b0*/  FSEL R3, R6, 1, P0 ;  /* 0x3f80000006037808 */ /* 0x001fca0000000000 */
[----:B------:R-:W-:Y:S01]  /*03c0*/  REDG.E.ADD.F32.FTZ.RN.STRONG.GPU desc[UR4][R4.64], R3 ;  /* 0x00000003040079a6 */ /* 0x000fe2000c12f304 */
[----:B------:R-:W-:Y:S05]  /*03d0*/  EXIT ;  /* 0x000000000000794d */ /* 0x000fea0003800000 */
        .type           $_Z24squared_accumulation_gpuPfS_S_jj$__internal_accurate_pow,@function
        .size           $_Z24squared_accumulation_gpuPfS_S_jj$__internal_accurate_pow,(.L_x_120 - $_Z24squared_accumulation_gpuPfS_S_jj$__internal_accurate_pow)
$_Z24squared_accumulation_gpuPfS_S_jj$__internal_accurate_pow:
[----:B------:R-:W-:Y:S01]  /*03e0*/  DADD R10, -RZ, |R2| ;  /* 0x00000000ff0a7229 */ /* 0x000fe20000000502 */
[----:B------:R-:W-:Y:S01]  /*03f0*/  IMAD.MOV.U32 R16, RZ, RZ, RZ ;  /* 0x000000ffff107224 */ /* 0x000fe200078e00ff */
[----:B------:R-:W-:Y:S01]  /*0400*/  UMOV UR6, 0x7d2cafe2 ;  /* 0x7d2cafe200067882 */ /* 0x000fe20000000000 */
[----:B------:R-:W-:Y:S01]  /*0410*/  IMAD.MOV.U32 R18, RZ, RZ, 0x41ad3b5a ;  /* 0x41ad3b5aff127424 */ /* 0x000fe200078e00ff */
[----:B------:R-:W-:Y:S01]  /*0420*/  UMOV UR7, 0x3eb0f5ff ;  /* 0x3eb0f5ff00077882 */ /* 0x000fe20000000000 */
[----:B------:R-:W-:Y:S01]  /*0430*/  IMAD.MOV.U32 R19, RZ, RZ, 0x3ed0f5d2 ;  /* 0x3ed0f5d2ff137424 */ /* 0x000fe200078e00ff */
[----:B------:R-:W-:Y:S01]  /*0440*/  UMOV UR8, 0x3b39803f ;  /* 0x3b39803f00087882 */ /* 0x000fe20000000000 */
[----:B------:R-:W-:-:S03]  /*0450*/  UMOV UR9, 0x3c7abc9e ;  /* 0x3c7abc9e00097882 */ /* 0x000fc60000000000 */
[----:B------:R-:W-:Y:S01]  /*0460*/  ISETP.GT.U32.AND P0, PT, R11, 0xfffff, PT ;  /* 0x000fffff0b00780c */ /* 0x000fe20003f04070 */
[----:B------:R-:W-:-:S12]  /*0470*/  IMAD.MOV.U32 R6, RZ, RZ, R11 ;  /* 0x000000ffff067224 */ /* 0x000fd800078e000b */
[----:B------:R-:W-:-:S10]  /*0480*/  @!P0 DMUL R24, R10, 1.80143985094819840000e+16 ;  /* 0x435000000a188828 */ /* 0x000fd40000000000 */
[----:B------:R-:W-:-:S04]  /*0490*/  @!P0 MOV R6, R25 ;  /* 0x0000001900068202 */ /* 0x000fc80000000f00 */
[----:B------:R-:W-:-:S04]  /*04a0*/  LOP3.LUT R6, R6, 0x800fffff, RZ, 0xc0, !PT ;  /* 0x800fffff06067812 */ /* 0x000fc800078ec0ff */
[----:B------:R-:W-:Y:S01]  /*04b0*/  LOP3.LUT R7, R6, 0x3ff00000, RZ, 0xfc, !PT ;  /* 0x3ff0000006077812 */ /* 0x000fe200078efcff */
[----:B------:R-:W-:Y:S01]  /*04c0*/  IMAD.MOV.U32 R6, RZ, RZ, R10 ;  /* 0x000000ffff067224 */ /* 0x000fe200078e000a */
[----:B------:R-:W-:Y:S01]  /*04d0*/  SHF.R.U32.HI R10, RZ, 0x14, R11 ;  /* 0x00000014ff0a7819 */ /* 0x000fe2000001160b */
[----:B------:R-:W-:Y:S01]  /*04e0*/  @!P0 IMAD.MOV.U32 R6, RZ, RZ, R24 ;  /* 0x000000ffff068224 */ /* 0x000fe200078e0018 */
[----:B------:R-:W-:Y:S02]  /*04f0*/  ISETP.GE.U32.AND P1, PT, R7, 0x3ff6a09f, PT ;  /* 0x3ff6a09f0700780c */ /* 0x000fe40003f26070 */
[----:B------:R-:W-:-:S05]  /*0500*/  @!P0 LEA.HI R10, R25, 0xffffffca, RZ, 0xc ;  /* 0xffffffca190a8811 */ /* 0x000fca00078f60ff */
[----:B------:R-:W-:-:S06]  /*0510*/  VIADD R11, R10, 0xfffffc01 ;  /* 0xfffffc010a0b7836 */ /* 0x000fcc0000000000 */
[----:B------:R-:W-:Y:S02]  /*0520*/  @P1 VIADD R9, R7, 0xfff00000 ;  /* 0xfff0000007091836 */ /* 0x000fe40000000000 */
[----:B------:R-:W-:-:S03]  /*0530*/  @P1 VIADD R11, R10, 0xfffffc02 ;  /* 0xfffffc020a0b1836 */ /* 0x000fc60000000000 */
[----:B------:R-:W-:-:S06]  /*0540*/  @P1 MOV R7, R9 ;  /* 0x0000000900071202 */ /* 0x000fcc0000000f00 */
[C---:B------:R-:W-:Y:S02]  /*0550*/  DADD R12, R6.reuse, 1 ;  /* 0x3ff00000060c7429 */ /* 0x040fe40000000000 */
[----:B------:R-:W-:-:S04]  /*0560*/  DADD R6, R6, -1 ;  /* 0xbff0000006067429 */ /* 0x000fc80000000000 */
[----:B------:R-:W0:Y:S02]  /*0570*/  MUFU.RCP64H R17, R13 ;  /* 0x0000000d00117308 */ /* 0x000e240000001800 */
[----:B0-----:R-:W-:-:S08]  /*0580*/  DFMA R8, -R12, R16, 1 ;  /* 0x3ff000000c08742b */ /* 0x001fd00000000110 */
[----:B------:R-:W-:-:S08]  /*0590*/  DFMA R8, R8, R8, R8 ;  /* 0x000000080808722b */ /* 0x000fd00000000008 */
[----:B------:R-:W-:-:S08]  /*05a0*/  DFMA R16, R16, R8, R16 ;  /* 0x000000081010722b */ /* 0x000fd00000000010 */
[----:B------:R-:W-:-:S08]  /*05b0*/  DMUL R8, R6, R16 ;  /* 0x0000001006087228 */ /* 0x000fd00000000000 */
[----:B------:R-:W-:-:S08]  /*05c0*/  DFMA R8, R6, R16, R8 ;  /* 0x000000100608722b */ /* 0x000fd00000000008 */
[----:B------:R-:W-:-:S08]  /*05d0*/  DMUL R14, R8, R8 ;  /* 0x00000008080e7228 */ /* 0x000fd00000000000 */
[----:B------:R-:W-:Y:S01]  /*05e0*/  DFMA R12, R14, UR6, R18 ;  /* 0x000000060e0c7c2b */ /* 0x000fe20008000012 */
[----:B------:R-:W-:Y:S01]  /*05f0*/  UMOV UR6, 0x75488a3f ;  /* 0x75488a3f00067882 */ /* 0x000fe20000000000 */
[----:B------:R-:W-:Y:S01]  /*0600*/  UMOV UR7, 0x3ef3b20a ;  /* 0x3ef3b20a00077882 */ /* 0x000fe20000000000 */
[----:B------:R-:W-:-:S05]  /*0610*/  DADD R18, R6, -R8 ;  /* 0x0000000006127229 */ /* 0x000fca0000000808 */
[----:B------:R-:W-:Y:S01]  /*0620*/  DFMA R12, R14, R12, UR6 ;  /* 0x000000060e0c7e2b */ /* 0x000fe2000800000c */
[----:B------:R-:W-:Y:S01]  /*0630*/  UMOV UR6, 0xe4faecd5 ;  /* 0xe4faecd500067882 */ /* 0x000fe20000000000 */
[----:B------:R-:W-:Y:S01]  /*0640*/  UMOV UR7, 0x3f1745cd ;  /* 0x3f1745cd00077882 */ /* 0x000fe20000000000 */
[----:B------:R-:W-:-:S05]  /*0650*/  DADD R22, R18, R18 ;  /* 0x0000000012167229 */ /* 0x000fca0000000012 */
[----:B------:R-:W-:Y:S01]  /*0660*/  DFMA R12, R14, R12, UR6 ;  /* 0x000000060e0c7e2b */ /* 0x000fe2000800000c */
[----:B------:R-:W-:Y:S01]  /*0670*/  UMOV UR6, 0x258a578b ;  /* 0x258a578b00067882 */ /* 0x000fe20000000000 */
[----:B------:R-:W-:Y:S01]  /*0680*/  UMOV UR7, 0x3f3c71c7 ;  /* 0x3f3c71c700077882 */ /* 0x000fe20000000000 */
[-C--:B------:R-:W-:Y:S02]  /*0690*/  DFMA R6, R6, -R8.reuse, R22 ;  /* 0x800000080606722b */ /* 0x080fe40000000016 */
[----:B------:R-:W-:-:S03]  /*06a0*/  DMUL R22, R8, R8 ;  /* 0x0000000808167228 */ /* 0x000fc60000000000 */
[----:B------:R-:W-:Y:S01]  /*06b0*/  DFMA R12, R14, R12, UR6 ;  /* 0x000000060e0c7e2b */ /* 0x000fe2000800000c */
[----:B------:R-:W-:Y:S01]  /*06c0*/  UMOV UR6, 0x9242b910 ;  /* 0x9242b91000067882 */ /* 0x000fe20000000000 */
[----:B------:R-:W-:Y:S01]  /*06d0*/  UMOV UR7, 0x3f624924 ;  /* 0x3f62492400077882 */ /* 0x000fe20000000000 */
[----:B------:R-:W-:-:S05]  /*06e0*/  DMUL R6, R16, R6 ;  /* 0x0000000610067228 */ /* 0x000fca0000000000 */
[----:B------:R-:W-:Y:S01]  /*06f0*/  DFMA R12, R14, R12, UR6 ;  /* 0x000000060e0c7e2b */ /* 0x000fe2000800000c */
[----:B------:R-:W-:Y:S01]  /*0700*/  UMOV UR6, 0x99999dfb ;  /* 0x99999dfb00067882 */ /* 0x000fe20000000000 */
[----:B------:R-:W-:-:S03]  /*0710*/  UMOV UR7, 0x3f899999 ;  /* 0x3f89999900077882 */ /* 0x000fc60000000000 */
[----:B------:R-:W-:Y:S01]  /*0720*/  IADD3 R27, PT, PT, R7, 0x100000, RZ ;  /* 0x00100000071b7810 */ /* 0x000fe20007ffe0ff */
[----:B------:R-:W-:Y:S02]  /*0730*/  IMAD.MOV.U32 R26, RZ, RZ, R6 ;  /* 0x000000ffff1a7224 */ /* 0x000fe400078e0006 */
[----:B------:R-:W-:Y:S01]  /*0740*/  DFMA R18, R14, R12, UR6 ;  /* 0x000000060e127e2b */ /* 0x000fe2000800000c */
[----:B------:R-:W-:Y:S01]  /*0750*/  UMOV UR6, 0x55555555 ;  /* 0x5555555500067882 */ /* 0x000fe20000000000 */
[----:B------:R-:W-:-:S06]  /*0760*/  UMOV UR7, 0x3fb55555 ;  /* 0x3fb5555500077882 */ /* 0x000fcc0000000000 */
[----:B------:R-:W-:-:S08]  /*0770*/  DFMA R12, R14, R18, UR6 ;  /* 0x000000060e0c7e2b */ /* 0x000fd00008000012 */
[----:B------:R-:W-:Y:S01]  /*0780*/  DADD R16, -R12, UR6 ;  /* 0x000000060c107e29 */ /* 0x000fe20008000100 */
[----:B------:R-:W-:Y:S01]  /*0790*/  UMOV UR6, 0xb9e7b0 ;  /* 0x00b9e7b000067882 */ /* 0x000fe20000000000 */
[----:B------:R-:W-:-:S06]  /*07a0*/  UMOV UR7, 0x3c46a4cb ;  /* 0x3c46a4cb00077882 */ /* 0x000fcc0000000000 */
[----:B------:R-:W-:Y:S02]  /*07b0*/  DFMA R18, R14, R18, R16 ;  /* 0x000000120e12722b */ /* 0x000fe40000000010 */
[C---:B------:R-:W-:Y:S02]  /*07c0*/  DFMA R16, R8.reuse, R8, -R22 ;  /* 0x000000080810722b */ /* 0x040fe40000000816 */
[----:B------:R-:W-:-:S04]  /*07d0*/  DMUL R14, R8, R22 ;  /* 0x00000016080e7228 */ /* 0x000fc80000000000 */
[----:B------:R-:W-:Y:S01]  /*07e0*/  DADD R18, R18, -UR6 ;  /* 0x8000000612127e29 */ /* 0x000fe20008000000 */
[----:B------:R-:W-:Y:S01]  /*07f0*/  UMOV UR6, 0x80000000 ;  /* 0x8000000000067882 */ /* 0x000fe20000000000 */
[C---:B------:R-:W-:Y:S01]  /*0800*/  DFMA R16, R8.reuse, R26, R16 ;  /* 0x0000001a0810722b */ /* 0x040fe20000000010 */
[----:B------:R-:W-:Y:S01]  /*0810*/  UMOV UR7, 0x43300000 ;  /* 0x4330000000077882 */ /* 0x000fe20000000000 */
[----:B------:R-:W-:-:S08]  /*0820*/  DFMA R26, R8, R22, -R14 ;  /* 0x00000016081a722b */ /* 0x000fd0000000080e */
[----:B------:R-:W-:Y:S02]  /*0830*/  DFMA R26, R6, R22, R26 ;  /* 0x00000016061a722b */ /* 0x000fe4000000001a */
[----:B------:R-:W-:-:S06]  /*0840*/  DADD R22, R12, R18 ;  /* 0x000000000c167229 */ /* 0x000fcc0000000012 */
[----:B------:R-:W-:Y:S02]  /*0850*/  DFMA R16, R8, R16, R26 ;  /* 0x000000100810722b */ /* 0x000fe4000000001a */
[----:B------:R-:W-:Y:S02]  /*0860*/  DADD R26, R12, -R22 ;  /* 0x000000000c1a7229 */ /* 0x000fe40000000816 */
[----:B------:R-:W-:-:S06]  /*0870*/  DMUL R12, R22, R14 ;  /* 0x0000000e160c7228 */ /* 0x000fcc0000000000 */
[----:B------:R-:W-:Y:S02]  /*0880*/  DADD R18, R18, R26 ;  /* 0x0000000012127229 */ /* 0x000fe4000000001a */
[----:B------:R-:W-:-:S08]  /*0890*/  DFMA R26, R22, R14, -R12 ;  /* 0x0000000e161a722b */ /* 0x000fd0000000080c */
[----:B------:R-:W-:-:S08]  /*08a0*/  DFMA R16, R22, R16, R26 ;  /* 0x000000101610722b */ /* 0x000fd0000000001a */
[----:B------:R-:W-:-:S08]  /*08b0*/  DFMA R18, R18, R14, R16 ;  /* 0x0000000e1212722b */ /* 0x000fd00000000010 */
[----:B------:R-:W-:-:S08]  /*08c0*/  DADD R16, R12, R18 ;  /* 0x000000000c107229 */ /* 0x000fd00000000012 */
[--C-:B------:R-:W-:Y:S02]  /*08d0*/  DADD R14, R8, R16.reuse ;  /* 0x00000000080e7229 */ /* 0x100fe40000000010 */
[----:B------:R-:W-:-:S06]  /*08e0*/  DADD R12, R12, -R16 ;  /* 0x000000000c0c7229 */ /* 0x000fcc0000000810 */
[----:B------:R-:W-:Y:S02]  /*08f0*/  DADD R8, R8, -R14 ;  /* 0x0000000008087229 */ /* 0x000fe4000000080e */
[----:B------:R-:W-:-:S06]  /*0900*/  DADD R12, R18, R12 ;  /* 0x00000000120c7229 */ /* 0x000fcc000000000c */
[----:B------:R-:W-:-:S08]  /*0910*/  DADD R8, R16, R8 ;  /* 0x0000000010087229 */ /* 0x000fd00000000008 */
[----:B------:R-:W-:-:S08]  /*0920*/  DADD R8, R12, R8 ;  /* 0x000000000c087229 */ /* 0x000fd00000000008 */
[----:B------:R-:W-:Y:S01]  /*0930*/  DADD R8, R6, R8 ;  /* 0x0000000006087229 */ /* 0x000fe20000000008 */
[----:B------:R-:W-:Y:S01]  /*0940*/  HFMA2 R7, -RZ, RZ, 3.59375, 0 ;  /* 0x43300000ff077431 */ /* 0x000fe200000001ff */
[----:B------:R-:W-:-:S06]  /*0950*/  LOP3.LUT R6, R11, 0x80000000, RZ, 0x3c, !PT ;  /* 0x800000000b067812 */ /* 0x000fcc00078e3cff */
[----:B------:R-:W-:Y:S02]  /*0960*/  DADD R10, R14, R8 ;  /* 0x000000000e0a7229 */ /* 0x000fe40000000008 */
[----:B------:R-:W-:Y:S01]  /*0970*/  DADD R12, R6, -UR6 ;  /* 0x80000006060c7e29 */ /* 0x000fe20008000000 */
[----:B------:R-:W-:Y:S01]  /*0980*/  UMOV UR6, 0xfefa39ef ;  /* 0xfefa39ef00067882 */ /* 0x000fe20000000000 */
[----:B------:R-:W-:-:S04]  /*0990*/  UMOV UR7, 0x3fe62e42 ;  /* 0x3fe62e4200077882 */ /* 0x000fc80000000000 */
[--C-:B------:R-:W-:Y:S02]  /*09a0*/  DADD R14, R14, -R10.reuse ;  /* 0x000000000e0e7229 */ /* 0x100fe4000000080a */
[----:B------:R-:W-:-:S06]  /*09b0*/  DFMA R6, R12, UR6, R10 ;  /* 0x000000060c067c2b */ /* 0x000fcc000800000a */
[----:B------:R-:W-:Y:S02]  /*09c0*/  DADD R14, R8, R14 ;  /* 0x00000000080e7229 */ /* 0x000fe4000000000e */
[----:B------:R-:W-:-:S08]  /*09d0*/  DFMA R16, R12, -UR6, R6 ;  /* 0x800000060c107c2b */ /* 0x000fd00008000006 */
[----:B------:R-:W-:-:S08]  /*09e0*/  DADD R16, -R10, R16 ;  /* 0x000000000a107229 */ /* 0x000fd00000000110 */
[----:B------:R-:W-:-:S08]  /*09f0*/  DADD R14, R14, -R16 ;  /* 0x000000000e0e7229 */ /* 0x000fd00000000810 */
[----:B------:R-:W-:-:S08]  /*0a00*/  DFMA R14, R12, UR8, R14 ;  /* 0x000000080c0e7c2b */ /* 0x000fd0000800000e */
[----:B------:R-:W-:-:S08]  /*0a10*/  DADD R8, R6, R14 ;  /* 0x0000000006087229 */ /* 0x000fd0000000000e */
[----:B------:R-:W-:Y:S02]  /*0a20*/  DADD R10, R6, -R8 ;  /* 0x00000000060a7229 */ /* 0x000fe40000000808 */
[----:B------:R-:W-:-:S06]  /*0a30*/  DMUL R6, R8, 2 ;  /* 0x4000000008067828 */ /* 0x000fcc0000000000 */
[----:B------:R-:W-:Y:S02]  /*0a40*/  DADD R10, R14, R10 ;  /* 0x000000000e0a7229 */ /* 0x000fe4000000000a */
[----:B------:R-:W-:-:S08]  /*0a50*/  DFMA R12, R8, 2, -R6 ;  /* 0x40000000080c782b */ /* 0x000fd00000000806 */
[----:B------:R-:W-:Y:S01]  /*0a60*/  DFMA R12, R10, 2, R12 ;  /* 0x400000000a0c782b */ /* 0x000fe2000000000c */
[----:B------:R-:W-:Y:S02]  /*0a70*/  IMAD.MOV.U32 R10, RZ, RZ, 0x652b82fe ;  /* 0x652b82feff0a7424 */ /* 0x000fe400078e00ff */
[----:B------:R-:W-:-:S05]  /*0a80*/  IMAD.MOV.U32 R11, RZ, RZ, 0x3ff71547 ;  /* 0x3ff71547ff0b7424 */ /* 0x000fca00078e00ff */
[----:B------:R-:W-:-:S08]  /*0a90*/  DADD R8, R6, R12 ;  /* 0x0000000006087229 */ /* 0x000fd0000000000c */
[----:B------:R-:W-:Y:S02]  /*0aa0*/  DFMA R10, R8, R10, 6.75539944105574400000e+15 ;  /* 0x43380000080a742b */ /* 0x000fe4000000000a */
[----:B------:R-:W-:Y:S01]  /*0ab0*/  FSETP.GEU.AND P0, PT, |R9|, 4.1917929649353027344, PT ;  /* 0x4086232b0900780b */ /* 0x000fe20003f0e200 */
[----:B------:R-:W-:-:S05]  /*0ac0*/  DADD R6, R6, -R8 ;  /* 0x0000000006067229 */ /* 0x000fca0000000808 */
[----:B------:R-:W-:-:S03]  /*0ad0*/  DADD R14, R10, -6.75539944105574400000e+15 ;  /* 0xc33800000a0e7429 */ /* 0x000fc60000000000 */
[----:B------:R-:W-:-:S05]  /*0ae0*/  DADD R12, R12, R6 ;  /* 0x000000000c0c7229 */ /* 0x000fca0000000006 */
[----:B------:R-:W-:Y:S01]  /*0af0*/  DFMA R16, R14, -UR6, R8 ;  /* 0x800000060e107c2b */ /* 0x000fe20008000008 */
[----:B------:R-:W-:Y:S01]  /*0b00*/  UMOV UR6, 0x3b39803f ;  /* 0x3b39803f00067882 */ /* 0x000fe20000000000 */
[----:B------:R-:W-:-:S06]  /*0b10*/  UMOV UR7, 0x3c7abc9e ;  /* 0x3c7abc9e00077882 */ /* 0x000fcc0000000000 */
[----:B------:R-:W-:Y:S01]  /*0b20*/  DFMA R14, R14, -UR6, R16 ;  /* 0x800000060e0e7c2b */ /* 0x000fe20008000010 */
[----:B------:R-:W-:Y:S01]  /*0b30*/  UMOV UR6, 0x69ce2bdf ;  /* 0x69ce2bdf00067882 */ /* 0x000fe20000000000 */
[----:B------:R-:W-:Y:S01]  /*0b40*/  IMAD.MOV.U32 R16, RZ, RZ, -0x35dec16 ;  /* 0xfca213eaff107424 */ /* 0x000fe200078e00ff */
[----:B------:R-:W-:Y:S01]  /*0b50*/  MOV R17, 0x3e928af3 ;  /* 0x3e928af300117802 */ /* 0x000fe20000000f00 */
[----:B------:R-:W-:-:S05]  /*0b60*/  UMOV UR7, 0x3e5ade15 ;  /* 0x3e5ade1500077882 */ /* 0x000fca0000000000 */
[----:B------:R-:W-:Y:S01]  /*0b70*/  DFMA R16, R14, UR6, R16 ;  /* 0x000000060e107c2b */ /* 0x000fe20008000010 */
[----:B------:R-:W-:Y:S01]  /*0b80*/  UMOV UR6, 0x62401315 ;  /* 0x6240131500067882 */ /* 0x000fe20000000000 */
[----:B------:R-:W-:-:S06]  /*0b90*/  UMOV UR7, 0x3ec71dee ;  /* 0x3ec71dee00077882 */ /* 0x000fcc0000000000 */
[----:B------:R-:W-:Y:S01]  /*0ba0*/  DFMA R16, R14, R16, UR6 ;  /* 0x000000060e107e2b */ /* 0x000fe20008000010 */
        /* <DEDUP_REMOVED lines=20> */
[----:B------:R-:W-:-:S08]  /*0cf0*/  DFMA R16, R14, R16, UR6 ;  /* 0x000000060e107e2b */ /* 0x000fd00008000010 */
[----:B------:R-:W-:-:S08]  /*0d00*/  DFMA R16, R14, R16, 1 ;  /* 0x3ff000000e10742b */ /* 0x000fd00000000010 */
[----:B------:R-:W-:-:S10]  /*0d10*/  DFMA R14, R14, R16, 1 ;  /* 0x3ff000000e0e742b */ /* 0x000fd40000000010 */
[----:B------:R-:W-:Y:S02]  /*0d20*/  IMAD R7, R10, 0x100000, R15 ;  /* 0x001000000a077824 */ /* 0x000fe400078e020f */
[----:B------:R-:W-:Y:S01]  /*0d30*/  IMAD.MOV.U32 R6, RZ, RZ, R14 ;  /* 0x000000ffff067224 */ /* 0x000fe200078e000e */
[----:B------:R-:W-:Y:S06]  /*0d40*/  @!P0 BRA `(.L_x_17) ;  /* 0x0000000000308947 */ /* 0x000fec0003800000 */
[----:B------:R-:W-:Y:S01]  /*0d50*/  FSETP.GEU.AND P1, PT, |R9|, 4.2275390625, PT ;  /* 0x408748000900780b */ /* 0x000fe20003f2e200 */
[C---:B------:R-:W-:Y:S02]  /*0d60*/  DADD R16, R8.reuse, +INF ;  /* 0x7ff0000008107429 */ /* 0x040fe40000000000 */
[----:B------:R-:W-:-:S08]  /*0d70*/  DSETP.GEU.AND P0, PT, R8, RZ, PT ;  /* 0x000000ff0800722a */ /* 0x000fd00003f0e000 */
[----:B------:R-:W-:Y:S02]  /*0d80*/  FSEL R7, R17, RZ, P0 ;  /* 0x000000ff11077208 */ /* 0x000fe40000000000 */
[----:B------:R-:W-:-:S04]  /*0d90*/  @!P1 LEA.HI R6, R10, R10, RZ, 0x1 ;  /* 0x0000000a0a069211 */ /* 0x000fc800078f08ff */
[----:B------:R-:W-:Y:S02]  /*0da0*/  @!P1 SHF.R.S32.HI R9, RZ, 0x1, R6 ;  /* 0x00000001ff099819 */ /* 0x000fe40000011406 */
[----:B------:R-:W-:Y:S02]  /*0db0*/  FSEL R6, R16, RZ, P0 ;  /* 0x000000ff10067208 */ /* 0x000fe40000000000 */
[----:B------:R-:W-:Y:S01]  /*0dc0*/  @!P1 IADD3 R8, PT, PT, R10, -R9, RZ ;  /* 0x800000090a089210 */ /* 0x000fe20007ffe0ff */
[----:B------:R-:W-:-:S03]  /*0dd0*/  @!P1 IMAD R15, R9, 0x100000, R15 ;  /* 0x00100000090f9824 */ /* 0x000fc600078e020f */
[----:B------:R-:W-:Y:S01]  /*0de0*/  @!P1 LEA R9, R8, 0x3ff00000, 0x14 ;  /* 0x3ff0000008099811 */ /* 0x000fe200078ea0ff */
[----:B------:R-:W-:-:S06]  /*0df0*/  @!P1 IMAD.MOV.U32 R8, RZ, RZ, RZ ;  /* 0x000000ffff089224 */ /* 0x000fcc00078e00ff */
[----:B------:R-:W-:-:S11]  /*0e00*/  @!P1 DMUL R6, R14, R8 ;  /* 0x000000080e069228 */ /* 0x000fd60000000000 */
.L_x_17:
[----:B------:R-:W-:Y:S02]  /*0e10*/  DFMA R12, R12, R6, R6 ;  /* 0x000000060c0c722b */ /* 0x000fe40000000006 */
[----:B------:R-:W-:-:S08]  /*0e20*/  DSETP.NEU.AND P0, PT, |R6|, +INF , PT ;  /* 0x7ff000000600742a */ /* 0x000fd00003f0d200 */
[----:B------:R-:W-:Y:S02]  /*0e30*/  FSEL R8, R6, R12, !P0 ;  /* 0x0000000c06087208 */ /* 0x000fe40004000000 */
[----:B------:R-:W-:Y:S01]  /*0e40*/  FSEL R9, R7, R13, !P0 ;  /* 0x0000000d07097208 */ /* 0x000fe20004000000 */
[----:B------:R-:W-:Y:S01]  /*0e50*/  IMAD.MOV.U32 R7, RZ, RZ, 0x0 ;  /* 0x00000000ff077424 */ /* 0x000fe200078e00ff */
[----:B------:R-:W-:-:S04]  /*0e60*/  MOV R6, R0 ;  /* 0x0000000000067202 */ /* 0x000fc80000000f00 */
[----:B------:R-:W-:Y:S05]  /*0e70*/  RET.REL.NODEC R6 `(_Z24squared_accumulation_gpuPfS_S_jj) ;  /* 0xfffffff006607950 */ /* 0x000fea0003c3ffff */
.L_x_18:
        /* <DEDUP_REMOVED lines=16> */
.L_x_120:


//--------------------- .text._Z16accumulation_gpuPfS_jj --------------------------
	.section	.text._Z16accumulation_gpuPfS_jj,"ax",@progbits
	.align	128
        .global         _Z16accumulation_gpuPfS_jj
        .type           _Z16accumulation_gpuPfS_jj,@function
        .size           _Z16accumulation_gpuPfS_jj,(.L_x_125 - _Z16accumulation_gpuPfS_jj)
        .other          _Z16accumulation_gpuPfS_jj,@"STO_CUDA_ENTRY STV_DEFAULT"
_Z16accumulation_gpuPfS_jj:
.text._Z16accumulation_gpuPfS_jj:
        /* <DEDUP_REMOVED lines=8> */
[----:B------:R-:W0:Y:S01]  /*0080*/  LDC.64 R2, c[0x0][0x380] ;  /* 0x0000e000ff027b82 */ /* 0x000e220000000a00 */
[----:B------:R-:W1:Y:S01]  /*0090*/  LDCU.64 UR4, c[0x0][0x358] ;  /* 0x00006b00ff0477ac */ /* 0x000e620008000a00 */
[----:B------:R-:W2:Y:S01]  /*00a0*/  LDCU UR6, c[0x0][0x394] ;  /* 0x00007280ff0677ac */ /* 0x000ea20008000800 */
[----:B0-----:R-:W-:-:S05]  /*00b0*/  IMAD.WIDE.U32 R2, R7, 0x4, R2 ;  /* 0x0000000407027825 */ /* 0x001fca00078e0002 */
[----:B-1----:R0:W3:Y:S01]  /*00c0*/  LDG.E R9, desc[UR4][R2.64] ;  /* 0x0000000402097981 */ /* 0x0020e2000c1e1900 */
[----:B--2---:R-:W1:Y:S01]  /*00d0*/  I2F.U32.RP R0, UR6 ;  /* 0x0000000600007d06 */ /* 0x004e620008209000 */
[----:B------:R-:W-:Y:S01]  /*00e0*/  ISETP.NE.U32.AND P1, PT, RZ, UR6, PT ;  /* 0x00000006ff007c0c */ /* 0x000fe2000bf25070 */
[----:B0-----:R-:W0:Y:S06]  /*00f0*/  LDC.64 R2, c[0x0][0x388] ;  /* 0x0000e200ff027b82 */ /* 0x001e2c0000000a00 */
[----:B-1----:R-:W1:Y:S02]  /*0100*/  MUFU.RCP R0, R0 ;  /* 0x0000000000007308 */ /* 0x002e640000001000 */
[----:B-1----:R-:W-:-:S06]  /*0110*/  IADD3 R4, PT, PT, R0, 0xffffffe, RZ ;  /* 0x0ffffffe00047810 */ /* 0x002fcc0007ffe0ff */
[----:B------:R1:W2:Y:S02]  /*0120*/  F2I.FTZ.U32.TRUNC.NTZ R5, R4 ;  /* 0x0000000400057305 */ /* 0x0002a4000021f000 */
[----:B-1----:R-:W-:Y:S01]  /*0130*/  HFMA2 R4, -RZ, RZ, 0, 0 ;  /* 0x00000000ff047431 */ /* 0x002fe200000001ff */
[----:B--2---:R-:W-:-:S05]  /*0140*/  IADD3 R11, PT, PT, RZ, -R5, RZ ;  /* 0x80000005ff0b7210 */ /* 0x004fca0007ffe0ff */
[----:B------:R-:W-:-:S04]  /*0150*/  IMAD R11, R11, UR6, RZ ;  /* 0x000000060b0b7c24 */ /* 0x000fc8000f8e02ff */
[----:B------:R-:W-:-:S06]  /*0160*/  IMAD.HI.U32 R6, R5, R11, R4 ;  /* 0x0000000b05067227 */ /* 0x000fcc00078e0004 */
[----:B------:R-:W-:-:S04]  /*0170*/  IMAD.HI.U32 R6, R6, R7, RZ ;  /* 0x0000000706067227 */ /* 0x000fc800078e00ff */
[----:B------:R-:W-:-:S04]  /*0180*/  IMAD.MOV R6, RZ, RZ, -R6 ;  /* 0x000000ffff067224 */ /* 0x000fc800078e0a06 */
[----:B------:R-:W-:-:S05]  /*0190*/  IMAD R7, R6, UR6, R7 ;  /* 0x0000000606077c24 */ /* 0x000fca000f8e0207 */
[----:B------:R-:W-:-:S13]  /*01a0*/  ISETP.GE.U32.AND P0, PT, R7, UR6, PT ;  /* 0x0000000607007c0c */ /* 0x000fda000bf06070 */
[----:B------:R-:W-:-:S04]  /*01b0*/  @P0 IADD3 R7, PT, PT, R7, -UR6, RZ ;  /* 0x8000000607070c10 */ /* 0x000fc8000fffe0ff */
[----:B------:R-:W-:-:S13]  /*01c0*/  ISETP.GE.U32.AND P0, PT, R7, UR6, PT ;  /* 0x0000000607007c0c */ /* 0x000fda000bf06070 */
[----:B------:R-:W-:Y:S01]  /*01d0*/  @P0 VIADD R7, R7, -UR6 ;  /* 0x8000000607070c36 */ /* 0x000fe20008000000 */
[----:B------:R-:W-:-:S05]  /*01e0*/  @!P1 LOP3.LUT R7, RZ, UR6, RZ, 0x33, !PT ;  /* 0x00000006ff079c12 */ /* 0x000fca000f8e33ff */
[----:B0-----:R-:W-:-:S05]  /*01f0*/  IMAD.WIDE.U32 R2, R7, 0x4, R2 ;  /* 0x0000000407027825 */ /* 0x001fca00078e0002 */
[----:B---3--:R-:W-:Y:S01]  /*0200*/  REDG.E.ADD.F32.FTZ.RN.STRONG.GPU desc[UR4][R2.64], R9 ;  /* 0x00000009020079a6 */ /* 0x008fe2000c12f304 */
[----:B------:R-:W-:Y:S05]  /*0210*/  EXIT ;  /* 0x000000000000794d */ /* 0x000fea0003800000 */
.L_x_19:
        /* <DEDUP_REMOVED lines=14> */
.L_x_125:


//--------------------- .text._Z24resize_gt_slice_and_cropPhS_PjS0_Pfjjjj --------------------------
	.section	.text._Z24resize_gt_slice_and_cropPhS_PjS0_Pfjjjj,"ax",@progbits
	.align	128
        .global         _Z24resize_gt_slice_and_cropPhS_PjS0_Pfjjjj
        .type           _Z24resize_gt_slice_and_cropPhS_PjS0_Pfjjjj,@function
        .size           _Z24resize_gt_slice_and_cropPhS_PjS0_Pfjjjj,(.L_x_121 - _Z24resize_gt_slice_and_cropPhS_PjS0_Pfjjjj)
        .other          _Z24resize_gt_slice_and_cropPhS_PjS0_Pfjjjj,@"STO_CUDA_ENTRY STV_DEFAULT"
_Z24resize_gt_slice_and_cropPhS_PjS0_Pfjjjj:
.text._Z24resize_gt_slice_and_cropPhS_PjS0_Pfjjjj:
[----:B------:R-:W-:Y:S01]  /*0000*/  LDC R1, c[0x0][0x37c] ;  /* 0x0000df00ff017b82 */ /* 0x000fe20000000800 */
[----:B------:R-:W0:Y:S01]  /*0010*/  S2R R3, SR_TID.X ;  /* 0x0000000000037919 */ /* 0x000e220000002100 */
[----:B------:R-:W1:Y:S06]  /*0020*/  LDCU.64 UR6, c[0x0][0x3a8] ;  /* 0x00007500ff0677ac */ /* 0x000e6c0008000a00 */
[----:B------:R-:W2:Y:S08]  /*0030*/  LDC.64 R10, c[0x0][0x3b0] ;  /* 0x0000ec00ff0a7b82 */ /* 0x000eb00000000a00 */
[----:B------:R-:W0:Y:S08]  /*0040*/  S2UR UR5, SR_CTAID.X ;  /* 0x00000000000579c3 */ /* 0x000e300000002500 */
[----:B------:R-:W0:Y:S01]  /*0050*/  LDC R2, c[0x0][0x360] ;  /* 0x0000d800ff027b82 */ /* 0x000e220000000800 */
[----:B-1----:R-:W-:-:S06]  /*0060*/  UIMAD UR4, UR7, UR6, URZ ;  /* 0x00000006070472a4 */ /* 0x002fcc000f8e02ff */
[----:B--2---:R-:W-:Y:S02]  /*0070*/  IMAD R0, R10, UR4, RZ ;  /* 0x000000040a007c24 */ /* 0x004fe4000f8e02ff */
[----:B0-----:R-:W-:Y:S02]  /*0080*/  IMAD R2, R2, UR5, R3 ;  /* 0x0000000502027c24 */ /* 0x001fe4000f8e0203 */
[----:B------:R-:W-:-:S05]  /*0090*/  IMAD R3, R0, R11, RZ ;  /* 0x0000000b00037224 */ /* 0x000fca00078e02ff */
[----:B------:R-:W-:-:S13]  /*00a0*/  ISETP.GE.U32.AND P0, PT, R2, R3, PT ;  /* 0x000000030200720c */ /* 0x000fda0003f06070 */
[----:B------:R-:W-:Y:S05]  /*00b0*/  @P0 EXIT ;  /* 0x000000000000094d */ /* 0x000fea0003800000 */
[C---:B------:R-:W-:Y:S01]  /*00c0*/  IMAD R0, R10.reuse, R11, RZ ;  /* 0x0000000b0a007224 */ /* 0x040fe200078e02ff */
[----:B------:R-:W-:Y:S01]  /*00d0*/  UISETP.NE.AND UP0, UPT, UR6, URZ, UPT ;  /* 0x000000ff0600728c */ /* 0x000fe2000bf05270 */
[----:B------:R-:W-:Y:S02]  /*00e0*/  IMAD R9, R10, UR7, RZ ;  /* 0x000000070a097c24 */ /* 0x000fe4000f8e02ff */
[----:B------:R-:W0:Y:S01]  /*00f0*/  I2F.U32.RP R3, R0 ;  /* 0x0000000000037306 */ /* 0x000e220000209000 */
[----:B------:R-:W-:-:S07]  /*0100*/  IMAD.MOV.U32 R7, RZ, RZ, RZ ;  /* 0x000000ffff077224 */ /* 0x000fce00078e00ff */
[----:B0-----:R-:W0:Y:S02]  /*0110*/  MUFU.RCP R3, R3 ;  /* 0x0000000300037308 */ /* 0x001e240000001000 */
[----:B0-----:R-:W-:-:S06]  /*0120*/  VIADD R4, R3, 0xffffffe ;  /* 0x0ffffffe03047836 */ /* 0x001fcc0000000000 */
[----:B------:R0:W1:Y:S01]  /*0130*/  F2I.FTZ.U32.TRUNC.NTZ R5, R4 ;  /* 0x0000000400057305 */ /* 0x000062000021f000 */
[----:B------:R-:W-:Y:S05]  /*0140*/  BRA.U !UP0, `(.L_x_20) ;  /* 0x0000000108307547 */ /* 0x000fea000b800000 */
[----:B------:R-:W-:Y:S02]  /*0150*/  IMAD R6, R10, UR7, RZ ;  /* 0x000000070a067c24 */ /* 0x000fe4000f8e02ff */
[----:B------:R-:W-:Y:S01]  /*0160*/  HFMA2 R3, -RZ, RZ, 0, 0 ;  /* 0x00000000ff037431 */ /* 0x000fe200000001ff */
[----:B------:R-:W-:Y:S01]  /*0170*/  BSSY.RECONVERGENT B0, `(.L_x_20) ;  /* 0x0000009000007945 */ /* 0x000fe20003800200 */
[----:B------:R-:W-:-:S07]  /*0180*/  IMAD R6, R6, R11, RZ ;  /* 0x0000000b06067224 */ /* 0x000fce00078e02ff */
.L_x_21:
[----:B------:R-:W-:Y:S02]  /*0190*/  IMAD R7, R6, R3, R6 ;  /* 0x0000000306077224 */ /* 0x000fe400078e0206 */
[----:B------:R-:W-:-:S03]  /*01a0*/  VIADD R8, R3, 0x1 ;  /* 0x0000000103087836 */ /* 0x000fc60000000000 */
[----:B------:R-:W-:Y:S01]  /*01b0*/  ISETP.GE.U32.AND P1, PT, R2, R7, PT ;  /* 0x000000070200720c */ /* 0x000fe20003f26070 */
[----:B------:R-:W-:Y:S01]  /*01c0*/  IMAD.MOV.U32 R7, RZ, RZ, R3 ;  /* 0x000000ffff077224 */ /* 0x000fe200078e0003 */
[----:B------:R-:W-:Y:S02]  /*01d0*/  ISETP.GE.U32.AND P0, PT, R8, UR6, PT ;  /* 0x0000000608007c0c */ /* 0x000fe4000bf06070 */
[----:B------:R-:W-:-:S11]  /*01e0*/  MOV R3, R8 ;  /* 0x0000000800037202 */ /* 0x000fd60000000f00 */
[----:B------:R-:W-:Y:S05]  /*01f0*/  @!P0 BRA P1, `(.L_x_21) ;  /* 0xfffffffc00e48947 */ /* 0x000fea000083ffff */
[----:B------:R-:W-:Y:S05]  /*0200*/  BSYNC.RECONVERGENT B0 ;  /* 0x0000000000007941 */ /* 0x000fea0003800200 */
.L_x_20:
[----:B------:R-:W-:Y:S01]  /*0210*/  IMAD R12, R7, UR7, RZ ;  /* 0x00000007070c7c24 */ /* 0x000fe2000f8e02ff */
[----:B------:R-:W-:Y:S01]  /*0220*/  BSSY.RECONVERGENT B0, `(.L_x_22) ;  /* 0x0000014000007945 */ /* 0x000fe20003800200 */
[----:B0-----:R-:W-:Y:S02]  /*0230*/  IMAD.MOV R4, RZ, RZ, -R9 ;  /* 0x000000ffff047224 */ /* 0x001fe400078e0a09 */
[----:B------:R-:W-:Y:S01]  /*0240*/  IMAD.MOV R3, RZ, RZ, -R0 ;  /* 0x000000ffff037224 */ /* 0x000fe200078e0a00 */
[----:B------:R-:W-:Y:S01]  /*0250*/  IADD3 R13, PT, PT, R12, UR7, RZ ;  /* 0x000000070c0d7c10 */ /* 0x000fe2000fffe0ff */
[----:B------:R-:W-:Y:S02]  /*0260*/  IMAD R9, R4, R11, RZ ;  /* 0x0000000b04097224 */ /* 0x000fe400078e02ff */
[----:B-1----:R-:W-:Y:S01]  /*0270*/  IMAD R3, R3, R5, RZ ;  /* 0x0000000503037224 */ /* 0x002fe200078e02ff */
[----:B------:R-:W-:Y:S01]  /*0280*/  ISETP.GE.U32.AND P0, PT, R12, R13, PT ;  /* 0x0000000d0c00720c */ /* 0x000fe20003f06070 */
[----:B------:R-:W-:-:S02]  /*0290*/  IMAD.MOV.U32 R4, RZ, RZ, RZ ;  /* 0x000000ffff047224 */ /* 0x000fc400078e00ff */
[----:B------:R-:W-:Y:S02]  /*02a0*/  IMAD.MOV.U32 R8, RZ, RZ, R12 ;  /* 0x000000ffff087224 */ /* 0x000fe400078e000c */
[----:B------:R-:W-:-:S08]  /*02b0*/  IMAD.HI.U32 R6, R5, R3, R4 ;  /* 0x0000000305067227 */ /* 0x000fd000078e0004 */
[----:B------:R-:W-:Y:S05]  /*02c0*/  @P0 BRA `(.L_x_23) ;  /* 0x0000000000240947 */ /* 0x000fea0003800000 */
[----:B------:R-:W-:Y:S01]  /*02d0*/  IMAD R11, R10, R11, RZ ;  /* 0x0000000b0a0b7224 */ /* 0x000fe200078e02ff */
[----:B------:R-:W-:-:S07]  /*02e0*/  MOV R4, R12 ;  /* 0x0000000c00047202 */ /* 0x000fce0000000f00 */
.L_x_24:
[----:B------:R-:W-:Y:S02]  /*02f0*/  IMAD R5, R11, R4, R11 ;  /* 0x000000040b057224 */ /* 0x000fe400078e020b */
[----:B------:R-:W-:Y:S02]  /*0300*/  VIADD R3, R4, 0x1 ;  /* 0x0000000104037836 */ /* 0x000fe40000000000 */
[----:B------:R-:W-:Y:S01]  /*0310*/  IMAD.MOV.U32 R8, RZ, RZ, R4 ;  /* 0x000000ffff087224 */ /* 0x000fe200078e0004 */
[----:B------:R-:W-:Y:S02]  /*0320*/  ISETP.GE.U32.AND P1, PT, R2, R5, PT ;  /* 0x000000050200720c */ /* 0x000fe40003f26070 */
[----:B------:R-:W-:Y:S02]  /*0330*/  ISETP.GE.U32.AND P0, PT, R3, R13, PT ;  /* 0x0000000d0300720c */ /* 0x000fe40003f06070 */
[----:B------:R-:W-:-:S11]  /*0340*/  MOV R4, R3 ;  /* 0x0000000300047202 */ /* 0x000fd60000000f00 */
[----:B------:R-:W-:Y:S05]  /*0350*/  @!P0 BRA P1, `(.L_x_24) ;  /* 0xfffffffc00e48947 */ /* 0x000fea000083ffff */
.L_x_23:
[----:B------:R-:W-:Y:S05]  /*0360*/  BSYNC.RECONVERGENT B0 ;  /* 0x0000000000007941 */ /* 0x000fea0003800200 */
.L_x_22:
[----:B------:R-:W-:Y:S01]  /*0370*/  IMAD R3, R7, R9, R2 ;  /* 0x0000000907037224 */ /* 0x000fe200078e0202 */
[----:B------:R-:W-:Y:S01]  /*0380*/  ISETP.NE.U32.AND P2, PT, R0, RZ, PT ;  /* 0x000000ff0000720c */ /* 0x000fe20003f45070 */
[----:B------:R-:W0:Y:S02]  /*0390*/  LDCU.64 UR4, c[0x0][0x358] ;  /* 0x00006b00ff0477ac */ /* 0x000e240008000a00 */
[----:B------:R-:W-:-:S04]  /*03a0*/  IMAD.HI.U32 R9, R6, R3, RZ ;  /* 0x0000000306097227 */ /* 0x000fc800078e00ff */
[----:B------:R-:W-:-:S04]  /*03b0*/  IMAD.MOV R5, RZ, RZ, -R9 ;  /* 0x000000ffff057224 */ /* 0x000fc800078e0a09 */
[----:B------:R-:W-:-:S05]  /*03c0*/  IMAD R5, R0, R5, R3 ;  /* 0x0000000500057224 */ /* 0x000fca00078e0203 */
[----:B------:R-:W-:-:S13]  /*03d0*/  ISETP.GE.U32.AND P0, PT, R5, R0, PT ;  /* 0x000000000500720c */ /* 0x000fda0003f06070 */
[----:B------:R-:W-:Y:S01]  /*03e0*/  @P0 IMAD.IADD R5, R5, 0x1, -R0 ;  /* 0x0000000105050824 */ /* 0x000fe200078e0a00 */
[----:B------:R-:W-:-:S04]  /*03f0*/  @P0 IADD3 R9, PT, PT, R9, 0x1, RZ ;  /* 0x0000000109090810 */ /* 0x000fc80007ffe0ff */
[-C--:B------:R-:W-:Y:S02]  /*0400*/  ISETP.GE.U32.AND P1, PT, R5, R0.reuse, PT ;  /* 0x000000000500720c */ /* 0x080fe40003f26070 */
[----:B------:R-:W1:Y:S11]  /*0410*/  LDC.64 R4, c[0x0][0x390] ;  /* 0x0000e400ff047b82 */ /* 0x000e760000000a00 */
[----:B------:R-:W-:Y:S01]  /*0420*/  @P1 VIADD R9, R9, 0x1 ;  /* 0x0000000109091836 */ /* 0x000fe20000000000 */
[----:B------:R-:W-:-:S05]  /*0430*/  @!P2 LOP3.LUT R9, RZ, R0, RZ, 0x33, !PT ;  /* 0x00000000ff09a212 */ /* 0x000fca00078e33ff */
[----:B------:R-:W-:-:S05]  /*0440*/  IMAD.IADD R6, R12, 0x1, R9 ;  /* 0x000000010c067824 */ /* 0x000fca00078e0209 */
[----:B------:R-:W-:-:S05]  /*0450*/  SHF.L.U32 R11, R6, 0x2, RZ ;  /* 0x00000002060b7819 */ /* 0x000fca00000006ff */
[----:B-1----:R-:W-:-:S05]  /*0460*/  IMAD.WIDE.U32 R4, R11, 0x4, R4 ;  /* 0x000000040b047825 */ /* 0x002fca00078e0004 */
[----:B0-----:R-:W2:Y:S04]  /*0470*/  LDG.E R14, desc[UR4][R4.64+0x4] ;  /* 0x00000404040e7981 */ /* 0x001ea8000c1e1900 */
[----:B------:R-:W2:Y:S01]  /*0480*/  LDG.E R15, desc[UR4][R4.64] ;  /* 0x00000004040f7981 */ /* 0x000ea2000c1e1900 */
[----:B------:R-:W0:Y:S01]  /*0490*/  I2F.U32.RP R11, R10 ;  /* 0x0000000a000b7306 */ /* 0x000e220000209000 */
[----:B------:R-:W-:Y:S01]  /*04a0*/  IMAD R6, R0, R9, RZ ;  /* 0x0000000900067224 */ /* 0x000fe200078e02ff */
[----:B------:R-:W-:Y:S01]  /*04b0*/  ISETP.NE.U32.AND P2, PT, R10, RZ, PT ;  /* 0x000000ff0a00720c */ /* 0x000fe20003f45070 */
[----:B------:R-:W-:Y:S05]  /*04c0*/  BSSY.RECONVERGENT B0, `(.L_x_25) ;  /* 0x0000023000007945 */ /* 0x000fea0003800200 */
[----:B0-----:R-:W0:Y:S02]  /*04d0*/  MUFU.RCP R11, R11 ;  /* 0x0000000b000b7308 */ /* 0x001e240000001000 */
[----:B0-----:R-:W-:Y:S01]  /*04e0*/  VIADD R12, R11, 0xffffffe ;  /* 0x0ffffffe0b0c7836 */ /* 0x001fe20000000000 */
[----:B------:R-:W-:-:S05]  /*04f0*/  I2FP.F32.U32 R11, R10 ;  /* 0x0000000a000b7245 */ /* 0x000fca0000201000 */
[----:B------:R0:W1:Y:S02]  /*0500*/  F2I.FTZ.U32.TRUNC.NTZ R13, R12 ;  /* 0x0000000c000d7305 */ /* 0x000064000021f000 */
[----:B0-----:R-:W-:Y:S02]  /*0510*/  HFMA2 R12, -RZ, RZ, 0, 0 ;  /* 0x00000000ff0c7431 */ /* 0x001fe400000001ff */
[----:B-1----:R-:W-:-:S04]  /*0520*/  IMAD.MOV R17, RZ, RZ, -R13 ;  /* 0x000000ffff117224 */ /* 0x002fc800078e0a0d */
[----:B------:R-:W-:-:S04]  /*0530*/  IMAD R9, R17, R10, RZ ;  /* 0x0000000a11097224 */ /* 0x000fc800078e02ff */
[----:B------:R-:W-:Y:S02]  /*0540*/  IMAD.HI.U32 R0, R13, R9, R12 ;  /* 0x000000090d007227 */ /* 0x000fe400078e000c */
[----:B------:R-:W0:Y:S02]  /*0550*/  MUFU.RCP R12, R11 ;  /* 0x0000000b000c7308 */ /* 0x000e240000001000 */
[----:B------:R-:W-:-:S04]  /*0560*/  IMAD.IADD R9, R3, 0x1, -R6 ;  /* 0x0000000103097824 */ /* 0x000fc800078e0a06 */
[----:B------:R-:W-:-:S04]  /*0570*/  IMAD.HI.U32 R13, R0, R9, RZ ;  /* 0x00000009000d7227 */ /* 0x000fc800078e00ff */
[----:B------:R-:W-:-:S04]  /*0580*/  IMAD.MOV R0, RZ, RZ, -R13 ;  /* 0x000000ffff007224 */ /* 0x000fc800078e0a0d */
[----:B------:R-:W-:-:S05]  /*0590*/  IMAD R9, R10, R0, R9 ;  /* 0x000000000a097224 */ /* 0x000fca00078e0209 */
[----:B------:R-:W-:-:S13]  /*05a0*/  ISETP.GE.U32.AND P0, PT, R9, R10, PT ;  /* 0x0000000a0900720c */ /* 0x000fda0003f06070 */
[----:B------:R-:W-:Y:S01]  /*05b0*/  @P0 IADD3 R9, PT, PT, R9, -R10, RZ ;  /* 0x8000000a09090210 */ /* 0x000fe20007ffe0ff */
[----:B------:R-:W-:-:S03]  /*05c0*/  @P0 VIADD R13, R13, 0x1 ;  /* 0x000000010d0d0836 */ /* 0x000fc60000000000 */
[----:B------:R-:W-:Y:S01]  /*05d0*/  ISETP.GE.U32.AND P1, PT, R9, R10, PT ;  /* 0x0000000a0900720c */ /* 0x000fe20003f26070 */
[----:B0-----:R-:W-:-:S04]  /*05e0*/  FFMA R9, -R11, R12, 1 ;  /* 0x3f8000000b097423 */ /* 0x001fc8000000010c */
[----:B------:R-:W-:-:S08]  /*05f0*/  FFMA R9, R12, R9, R12 ;  /* 0x000000090c097223 */ /* 0x000fd0000000000c */
[----:B------:R-:W-:Y:S01]  /*0600*/  @P1 VIADD R13, R13, 0x1 ;  /* 0x000000010d0d1836 */ /* 0x000fe20000000000 */
[----:B------:R-:W-:-:S05]  /*0610*/  @!P2 LOP3.LUT R13, RZ, R10, RZ, 0x33, !PT ;  /* 0x0000000aff0da212 */ /* 0x000fca00078e33ff */
[----:B------:R-:W-:-:S05]  /*0620*/  IMAD R10, R13, R10, R6 ;  /* 0x0000000a0d0a7224 */ /* 0x000fca00078e0206 */
[----:B------:R-:W-:Y:S02]  /*0630*/  IADD3 R10, PT, PT, R3, -R10, RZ ;  /* 0x8000000a030a7210 */ /* 0x000fe40007ffe0ff */
[----:B--2---:R-:W-:-:S04]  /*0640*/  IADD3 R0, PT, PT, R14, 0x1, -R15 ;  /* 0x000000010e007810 */ /* 0x004fc80007ffe80f */
[----:B------:R-:W-:-:S04]  /*0650*/  I2FP.F32.U32 R0, R0 ;  /* 0x0000000000007245 */ /* 0x000fc80000201000 */
[----:B------:R-:W0:Y:S01]  /*0660*/  FCHK P0, R0, R11 ;  /* 0x0000000b00007302 */ /* 0x000e220000000000 */
[----:B------:R-:W-:-:S04]  /*0670*/  FFMA R12, R0, R9, RZ ;  /* 0x00000009000c7223 */ /* 0x000fc800000000ff */
[----:B------:R-:W-:-:S04]  /*0680*/  FFMA R14, -R11, R12, R0 ;  /* 0x0000000c0b0e7223 */ /* 0x000fc80000000100 */
[----:B------:R-:W-:Y:S01]  /*0690*/  FFMA R6, R9, R14, R12 ;  /* 0x0000000e09067223 */ /* 0x000fe2000000000c */
[----:B0-----:R-:W-:Y:S06]  /*06a0*/  @!P0 BRA `(.L_x_26) ;  /* 0x0000000000108947 */ /* 0x001fec0003800000 */
[----:B------:R-:W-:Y:S01]  /*06b0*/  IMAD.MOV.U32 R3, RZ, RZ, R11 ;  /* 0x000000ffff037224 */ /* 0x000fe200078e000b */
[----:B------:R-:W-:-:S07]  /*06c0*/  MOV R12, 0x6e0 ;  /* 0x000006e0000c7802 */ /* 0x000fce0000000f00 */
[----:B------:R-:W-:Y:S05]  /*06d0*/  CALL.REL.NOINC `($__internal_1_$__cuda_sm3x_div_rn_noftz_f32_slowpath) ;  /* 0x0000000400947944 */ /* 0x000fea0003c00000 */
[----:B------:R-:W-:-:S07]  /*06e0*/  MOV R6, R0 ;  /* 0x0000000000067202 */ /* 0x000fce0000000f00 */
.L_x_26:
[----:B------:R-:W-:Y:S05]  /*06f0*/  BSYNC.RECONVERGENT B0 ;  /* 0x0000000000007941 */ /* 0x000fea0003800200 */
.L_x_25:
[----:B------:R-:W2:Y:S01]  /*0700*/  LDG.E R0, desc[UR4][R4.64+0xc] ;  /* 0x00000c0404007981 */ /* 0x000ea2000c1e1900 */
[----:B------:R-:W0:Y:S03]  /*0710*/  LDCU UR6, c[0x0][0x3b4] ;  /* 0x00007680ff0677ac */ /* 0x000e260008000800 */
[----:B------:R-:W2:Y:S01]  /*0720*/  LDG.E R9, desc[UR4][R4.64+0x8] ;  /* 0x0000080404097981 */ /* 0x000ea2000c1e1900 */
[----:B------:R-:W-:Y:S01]  /*0730*/  BSSY.RECONVERGENT B0, `(.L_x_27) ;  /* 0x000000f000007945 */ /* 0x000fe20003800200 */
[----:B0-----:R-:W-:-:S04]  /*0740*/  I2FP.F32.U32 R3, UR6 ;  /* 0x0000000600037c45 */ /* 0x001fc80008201000 */
[----:B------:R-:W0:Y:S01]  /*0750*/  MUFU.RCP R12, R3 ;  /* 0x00000003000c7308 */ /* 0x000e220000001000 */
[----:B--2---:R-:W-:Y:S01]  /*0760*/  IADD3 R0, PT, PT, R0, 0x1, -R9 ;  /* 0x0000000100007810 */ /* 0x004fe20007ffe809 */
[----:B0-----:R-:W-:-:S03]  /*0770*/  FFMA R9, -R3, R12, 1 ;  /* 0x3f80000003097423 */ /* 0x001fc6000000010c */
[----:B------:R-:W-:Y:S01]  /*0780*/  I2FP.F32.U32 R0, R0 ;  /* 0x0000000000007245 */ /* 0x000fe20000201000 */
[----:B------:R-:W-:-:S03]  /*0790*/  FFMA R9, R12, R9, R12 ;  /* 0x000000090c097223 */ /* 0x000fc6000000000c */
[----:B------:R-:W0:Y:S01]  /*07a0*/  FCHK P0, R0, R3 ;  /* 0x0000000300007302 */ /* 0x000e220000000000 */
[----:B------:R-:W-:-:S04]  /*07b0*/  FFMA R12, R0, R9, RZ ;  /* 0x00000009000c7223 */ /* 0x000fc800000000ff */
[----:B------:R-:W-:-:S04]  /*07c0*/  FFMA R14, -R3, R12, R0 ;  /* 0x0000000c030e7223 */ /* 0x000fc80000000100 */
[----:B------:R-:W-:Y:S01]  /*07d0*/  FFMA R12, R9, R14, R12 ;  /* 0x0000000e090c7223 */ /* 0x000fe2000000000c */
[----:B0-----:R-:W-:Y:S06]  /*07e0*/  @!P0 BRA `(.L_x_28) ;  /* 0x00000000000c8947 */ /* 0x001fec0003800000 */
[----:B------:R-:W-:-:S07]  /*07f0*/  MOV R12, 0x810 ;  /* 0x00000810000c7802 */ /* 0x000fce0000000f00 */
[----:B------:R-:W-:Y:S05]  /*0800*/  CALL.REL.NOINC `($__internal_1_$__cuda_sm3x_div_rn_noftz_f32_slowpath) ;  /* 0x0000000400487944 */ /* 0x000fea0003c00000 */
[----:B------:R-:W-:-:S07]  /*0810*/  IMAD.MOV.U32 R12, RZ, RZ, R0 ;  /* 0x000000ffff0c7224 */ /* 0x000fce00078e0000 */
.L_x_28:
[----:B------:R-:W-:Y:S05]  /*0820*/  BSYNC.RECONVERGENT B0 ;  /* 0x0000000000007941 */ /* 0x000fea0003800200 */
.L_x_27:
[----:B------:R-:W0:Y:S01]  /*0830*/  LDC.64 R20, c[0x0][0x3a0] ;  /* 0x0000e800ff147b82 */ /* 0x000e220000000a00 */
[----:B------:R-:W-:-:S07]  /*0840*/  SHF.L.U32 R9, R8, 0x2, RZ ;  /* 0x0000000208097819 */ /* 0x000fce00000006ff */
[----:B------:R-:W1:Y:S01]  /*0850*/  LDC.64 R4, c[0x0][0x390] ;  /* 0x0000e400ff047b82 */ /* 0x000e620000000a00 */
[----:B------:R-:W-:Y:S01]  /*0860*/  I2FP.F32.U32 R10, R10 ;  /* 0x0000000a000a7245 */ /* 0x000fe20000201000 */
[----:B------:R-:W-:Y:S01]  /*0870*/  FMUL R11, R11, 0.5 ;  /* 0x3f0000000b0b7820 */ /* 0x000fe20000400000 */
[----:B------:R-:W-:Y:S01]  /*0880*/  I2FP.F32.U32 R22, R13 ;  /* 0x0000000d00167245 */ /* 0x000fe20000201000 */
[----:B------:R-:W2:Y:S01]  /*0890*/  LDCU.128 UR8, c[0x0][0x380] ;  /* 0x00007000ff0877ac */ /* 0x000ea20008000c00 */
[----:B0-----:R-:W-:-:S05]  /*08a0*/  IMAD.WIDE.U32 R20, R9, 0x4, R20 ;  /* 0x0000000409147825 */ /* 0x001fca00078e0014 */
[----:B------:R-:W3:Y:S04]  /*08b0*/  LDG.E R16, desc[UR4][R20.64] ;  /* 0x0000000414107981 */ /* 0x000ee8000c1e1900 */
[----:B------:R-:W4:Y:S04]  /*08c0*/  LDG.E R14, desc[UR4][R20.64+0xc] ;  /* 0x00000c04140e7981 */ /* 0x000f28000c1e1900 */
[----:B------:R-:W5:Y:S04]  /*08d0*/  LDG.E R0, desc[UR4][R20.64+0x4] ;  /* 0x0000040414007981 */ /* 0x000f68000c1e1900 */
[----:B------:R-:W2:Y:S01]  /*08e0*/  LDG.E R17, desc[UR4][R20.64+0x8] ;  /* 0x0000080414117981 */ /* 0x000ea2000c1e1900 */
[----:B-1----:R-:W-:-:S02]  /*08f0*/  IMAD.WIDE.U32 R4, R9, 0x4, R4 ;  /* 0x0000000409047825 */ /* 0x002fc400078e0004 */
[----:B------:R-:W0:Y:S03]  /*0900*/  LDC.64 R8, c[0x0][0x398] ;  /* 0x0000e600ff087b82 */ /* 0x000e260000000a00 */
[----:B------:R-:W2:Y:S04]  /*0910*/  LDG.E R15, desc[UR4][R4.64] ;  /* 0x00000004040f7981 */ /* 0x000ea8000c1e1900 */
[----:B------:R1:W2:Y:S01]  /*0920*/  LDG.E R18, desc[UR4][R4.64+0x8] ;  /* 0x0000080404127981 */ /* 0x0002a2000c1e1900 */
[----:B0-----:R-:W-:-:S05]  /*0930*/  IMAD.WIDE.U32 R8, R7, 0x4, R8 ;  /* 0x0000000407087825 */ /* 0x001fca00078e0008 */
[----:B------:R0:W2:Y:S01]  /*0940*/  LDG.E R7, desc[UR4][R8.64] ;  /* 0x0000000408077981 */ /* 0x0000a2000c1e1900 */
[----:B------:R-:W-:Y:S01]  /*0950*/  FADD R10, R10, -R11 ;  /* 0x8000000b0a0a7221 */ /* 0x000fe20000000000 */
[----:B------:R-:W-:-:S03]  /*0960*/  FFMA R13, R3, -0.5, R22 ;  /* 0xbf000000030d7823 */ /* 0x000fc60000000016 */
[----:B---3--:R-:W-:Y:S01]  /*0970*/  FFMA R11, R16, R10, R11 ;  /* 0x0000000a100b7223 */ /* 0x008fe2000000000b */
[----:B----4-:R-:W-:-:S03]  /*0980*/  FMUL R19, R13, R14 ;  /* 0x0000000e0d137220 */ /* 0x010fc60000400000 */
[----:B-----5:R-:W-:Y:S01]  /*0990*/  FFMA R11, R0, R13, R11 ;  /* 0x0000000d000b7223 */ /* 0x020fe2000000000b */
[----:B--2---:R-:W-:-:S03]  /*09a0*/  FFMA R10, R10, R17, R19 ;  /* 0x000000110a0a7223 */ /* 0x004fc60000000013 */
[----:B------:R-:W-:Y:S01]  /*09b0*/  FMUL R6, R11, R6 ;  /* 0x000000060b067220 */ /* 0x000fe20000400000 */
[----:B------:R-:W-:-:S03]  /*09c0*/  FFMA R3, R3, 0.5, R10 ;  /* 0x3f00000003037823 */ /* 0x000fc6000000000a */
[----:B-1----:R-:W1:Y:S01]  /*09d0*/  FRND.FLOOR R5, R6 ;  /* 0x0000000600057307 */ /* 0x002e620000205000 */
[----:B------:R-:W-:Y:S01]  /*09e0*/  I2FP.F32.U32 R4, R15 ;  /* 0x0000000f00047245 */ /* 0x000fe20000201000 */
[----:B------:R-:W-:Y:S01]  /*09f0*/  FMUL R3, R3, R12 ;  /* 0x0000000c03037220 */ /* 0x000fe20000400000 */
[----:B0-----:R-:W-:-:S05]  /*0a00*/  I2FP.F32.U32 R9, R18 ;  /* 0x0000001200097245 */ /* 0x001fca0000201000 */
[----:B------:R-:W0:Y:S01]  /*0a10*/  FRND.FLOOR R0, R3 ;  /* 0x0000000300007307 */ /* 0x000e220000205000 */
[----:B-1----:R-:W-:-:S07]  /*0a20*/  FADD R4, R5, R4 ;  /* 0x0000000405047221 */ /* 0x002fce0000000000 */
[----:B------:R-:W1:Y:S01]  /*0a30*/  F2I.U32.TRUNC.NTZ R4, R4 ;  /* 0x0000000400047305 */ /* 0x000e62000020f000 */
[----:B0-----:R-:W-:-:S07]  /*0a40*/  FADD R9, R0, R9 ;  /* 0x0000000900097221 */ /* 0x001fce0000000000 */
[----:B------:R-:W0:Y:S01]  /*0a50*/  F2I.U32.TRUNC.NTZ R9, R9 ;  /* 0x0000000900097305 */ /* 0x000e22000020f000 */
[----:B-1----:R-:W-:-:S05]  /*0a60*/  IMAD.IADD R8, R4, 0x1, R7 ;  /* 0x0000000104087824 */ /* 0x002fca00078e0207 */
[----:B0-----:R-:W-:-:S04]  /*0a70*/  LEA R8, R9, R8, 0x9 ;  /* 0x0000000809087211 */ /* 0x001fc800078e48ff */
[C---:B------:R-:W-:Y:S01]  /*0a80*/  IADD3 R10, P1, PT, R8.reuse, UR8, RZ ;  /* 0x00000008080a7c10 */ /* 0x040fe2000ff3e0ff */
[C---:B------:R-:W-:Y:S01]  /*0a90*/  VIADD R12, R8.reuse, 0x201 ;  /* 0x00000201080c7836 */ /* 0x040fe20000000000 */
[----:B------:R-:W-:-:S03]  /*0aa0*/  IADD3 R16, PT, PT, R8, 0x1, RZ ;  /* 0x0000000108107810 */ /* 0x000fc60007ffe0ff */
[----:B------:R-:W-:Y:S01]  /*0ab0*/  IMAD.X R11, RZ, RZ, UR9, P1 ;  /* 0x00000009ff0b7e24 */ /* 0x000fe200088e06ff */
[----:B------:R-:W-:Y:S01]  /*0ac0*/  IADD3 R12, P0, PT, R12, UR8, RZ ;  /* 0x000000080c0c7c10 */ /* 0x000fe2000ff1e0ff */
[----:B------:R-:W-:Y:S01]  /*0ad0*/  VIADD R8, R8, 0x200 ;  /* 0x0000020008087836 */ /* 0x000fe20000000000 */
[----:B------:R-:W-:Y:S02]  /*0ae0*/  IADD3 R16, P1, PT, R16, UR8, RZ ;  /* 0x0000000810107c10 */ /* 0x000fe4000ff3e0ff */
[----:B------:R-:W-:Y:S01]  /*0af0*/  IADD3.X R13, PT, PT, RZ, UR9, RZ, P0, !PT ;  /* 0x00000009ff0d7c10 */ /* 0x000fe200087fe4ff */
[----:B------:R-:W2:Y:S01]  /*0b00*/  LDG.E.U8 R19, desc[UR4][R10.64] ;  /* 0x000000040a137981 */ /* 0x000ea2000c1e1100 */
[----:B------:R-:W-:Y:S02]  /*0b10*/  IADD3 R14, P0, PT, R8, UR8, RZ ;  /* 0x00000008080e7c10 */ /* 0x000fe4000ff1e0ff */
[----:B------:R-:W-:Y:S01]  /*0b20*/  IADD3.X R17, PT, PT, RZ, UR9, RZ, P1, !PT ;  /* 0x00000009ff117c10 */ /* 0x000fe20008ffe4ff */
[----:B------:R-:W3:Y:S02]  /*0b30*/  LDG.E.U8 R12, desc[UR4][R12.64] ;  /* 0x000000040c0c7981 */ /* 0x000ee4000c1e1100 */
[----:B------:R-:W-:-:S02]  /*0b40*/  IMAD.X R15, RZ, RZ, UR9, P0 ;  /* 0x00000009ff0f7e24 */ /* 0x000fc400080e06ff */
[----:B------:R-:W4:Y:S04]  /*0b50*/  LDG.E.U8 R7, desc[UR4][R16.64] ;  /* 0x0000000410077981 */ /* 0x000f28000c1e1100 */
[----:B------:R-:W5:Y:S01]  /*0b60*/  LDG.E.U8 R14, desc[UR4][R14.64] ;  /* 0x000000040e0e7981 */ /* 0x000f62000c1e1100 */
[----:B------:R-:W-:Y:S01]  /*0b70*/  FADD R18, R6, -R5 ;  /* 0x8000000506127221 */ /* 0x000fe20000000000 */
[----:B------:R-:W-:Y:S01]  /*0b80*/  FADD R0, R3, -R0 ;  /* 0x8000000003007221 */ /* 0x000fe20000000000 */
[----:B------:R-:W-:Y:S02]  /*0b90*/  IADD3 R2, P0, PT, R2, UR10, RZ ;  /* 0x0000000a02027c10 */ /* 0x000fe4000ff1e0ff */
[----:B------:R-:W0:Y:S08]  /*0ba0*/  F2F.F64.F32 R8, R18 ;  /* 0x0000001200087310 */ /* 0x000e300000201800 */
[----:B------:R-:W-:Y:S01]  /*0bb0*/  F2F.F64.F32 R4, R0 ;  /* 0x0000000000047310 */ /* 0x000fe20000201800 */
[----:B0-----:R-:W-:-:S07]  /*0bc0*/  DADD R8, -R8, 1 ;  /* 0x3ff0000008087429 */ /* 0x001fce0000000100 */
[----:B--2---:R-:W0:Y:S01]  /*0bd0*/  I2F.F64.U16 R10, R19 ;  /* 0x00000013000a7312 */ /* 0x004e220000101800 */
[----:B---3--:R-:W-:-:S07]  /*0be0*/  I2FP.F32.U32 R3, R12 ;  /* 0x0000000c00037245 */ /* 0x008fce0000201000 */
[----:B----4-:R-:W1:Y:S01]  /*0bf0*/  I2F.F64.U16 R6, R7 ;  /* 0x0000000700067312 */ /* 0x010e620000101800 */
[----:B------:R-:W-:Y:S01]  /*0c00*/  FMUL R3, R18, R3 ;  /* 0x0000000312037220 */ /* 0x000fe20000400000 */
[----:B-----5:R-:W-:-:S03]  /*0c10*/  I2FP.F32.U32 R15, R14 ;  /* 0x0000000e000f7245 */ /* 0x020fc60000201000 */
[----:B------:R-:W-:Y:S01]  /*0c20*/  FMUL R3, R0, R3 ;  /* 0x0000000300037220 */ /* 0x000fe20000400000 */
[----:B0-----:R-:W-:-:S03]  /*0c30*/  DMUL R10, R10, R8 ;  /* 0x000000080a0a7228 */ /* 0x001fc60000000000 */
[----:B------:R0:W2:Y:S01]  /*0c40*/  F2F.F64.F32 R12, R3 ;  /* 0x00000003000c7310 */ /* 0x0000a20000201800 */
[----:B------:R-:W-:Y:S01]  /*0c50*/  FMUL R16, R18, R15 ;  /* 0x0000000f12107220 */ /* 0x000fe20000400000 */
[----:B------:R-:W-:Y:S02]  /*0c60*/  DADD R14, -R4, 1 ;  /* 0x3ff00000040e7429 */ /* 0x000fe40000000100 */
[----:B-1----:R-:W-:-:S04]  /*0c70*/  DMUL R6, R8, R6 ;  /* 0x0000000608067228 */ /* 0x002fc80000000000 */
[----:B------:R-:W1:Y:S01]  /*0c80*/  F2F.F64.F32 R16, R16 ;  /* 0x0000001000107310 */ /* 0x000e620000201800 */
[----:B0-----:R-:W-:Y:S01]  /*0c90*/  IADD3.X R3, PT, PT, RZ, UR11, RZ, P0, !PT ;  /* 0x0000000bff037c10 */ /* 0x001fe200087fe4ff */
[----:B--2---:R-:W-:-:S08]  /*0ca0*/  DFMA R10, R10, R14, R12 ;  /* 0x0000000e0a0a722b */ /* 0x004fd0000000000c */
[----:B-1----:R-:W-:-:S08]  /*0cb0*/  DFMA R10, R14, R16, R10 ;  /* 0x000000100e0a722b */ /* 0x002fd0000000000a */
[----:B------:R-:W-:-:S10]  /*0cc0*/  DFMA R6, R4, R6, R10 ;  /* 0x000000060406722b */ /* 0x000fd4000000000a */
[----:B------:R-:W0:Y:S08]  /*0cd0*/  F2F.F32.F64 R6, R6 ;  /* 0x0000000600067310 */ /* 0x000e300000301000 */
[----:B0-----:R-:W0:Y:S02]  /*0ce0*/  F2F.F64.F32 R4, R6 ;  /* 0x0000000600047310 */ /* 0x001e240000201800 */
[----:B0-----:R-:W-:-:S10]  /*0cf0*/  DADD R4, R4, 0.5 ;  /* 0x3fe0000004047429 */ /* 0x001fd40000000000 */
[----:B------:R-:W0:Y:S02]  /*0d00*/  F2I.U32.F64.TRUNC R5, R4 ;  /* 0x0000000400057311 */ /* 0x000e24000030d000 */
[----:B0-----:R-:W-:Y:S01]  /*0d10*/  STG.E.U8 desc[UR4][R2.64], R5 ;  /* 0x0000000502007986 */ /* 0x001fe2000c101104 */
[----:B------:R-:W-:Y:S05]  /*0d20*/  EXIT ;  /* 0x000000000000794d */ /* 0x000fea0003800000 */
        .weak           $__internal_1_$__cuda_sm3x_div_rn_noftz_f32_slowpath
        .type           $__internal_1_$__cuda_sm3x_div_rn_noftz_f32_slowpath,@function
        .size           $__internal_1_$__cuda_sm3x_div_rn_noftz_f32_slowpath,(.L_x_121 - $__internal_1_$__cuda_sm3x_div_rn_noftz_f32_slowpath)
$__internal_1_$__cuda_sm3x_div_rn_noftz_f32_slowpath:
[--C-:B------:R-:W-:Y:S01]  /*0d30*/  SHF.R.U32.HI R14, RZ, 0x17, R3.reuse ;  /* 0x00000017ff0e7819 */ /* 0x100fe20000011603 */
[----:B------:R-:W-:Y:S01]  /*0d40*/  BSSY.RECONVERGENT B1, `(.L_x_29) ;  /* 0x0000063000017945 */ /* 0x000fe20003800200 */
[----:B------:R-:W-:Y:S01]  /*0d50*/  SHF.R.U32.HI R9, RZ, 0x17, R0 ;  /* 0x00000017ff097819 */ /* 0x000fe20000011600 */
[----:B------:R-:W-:Y:S01]  /*0d60*/  IMAD.MOV.U32 R15, RZ, RZ, R3 ;  /* 0x000000ffff0f7224 */ /* 0x000fe200078e0003 */
[----:B------:R-:W-:Y:S02]  /*0d70*/  LOP3.LUT R14, R14, 0xff, RZ, 0xc0, !PT ;  /* 0x000000ff0e0e7812 */ /* 0x000fe400078ec0ff */
[----:B------:R-:W-:-:S03]  /*0d80*/  LOP3.LUT R17, R9, 0xff, RZ, 0xc0, !PT ;  /* 0x000000ff09117812 */ /* 0x000fc600078ec0ff */
[----:B------:R-:W-:Y:S01]  /*0d90*/  VIADD R18, R14, 0xffffffff ;  /* 0xffffffff0e127836 */ /* 0x000fe20000000000 */
[----:B------:R-:W-:-:S04]  /*0da0*/  IADD3 R16, PT, PT, R17, -0x1, RZ ;  /* 0xffffffff11107810 */ /* 0x000fc80007ffe0ff */
[----:B------:R-:W-:-:S04]  /*0db0*/  ISETP.GT.U32.AND P0, PT, R18, 0xfd, PT ;  /* 0x000000fd1200780c */ /* 0x000fc80003f04070 */
[----:B------:R-:W-:-:S13]  /*0dc0*/  ISETP.GT.U32.OR P0, PT, R16, 0xfd, P0 ;  /* 0x000000fd1000780c */ /* 0x000fda0000704470 */
[----:B------:R-:W-:Y:S01]  /*0dd0*/  @!P0 MOV R9, RZ ;  /* 0x000000ff00098202 */ /* 0x000fe20000000f00 */
[----:B------:R-:W-:Y:S06]  /*0de0*/  @!P0 BRA `(.L_x_30) ;  /* 0x00000000005c8947 */ /* 0x000fec0003800000 */
[----:B------:R-:W-:Y:S02]  /*0df0*/  FSETP.GTU.FTZ.AND P0, PT, |R0|, +INF , PT ;  /* 0x7f8000000000780b */ /* 0x000fe40003f1c200 */
        /* <DEDUP_REMOVED lines=17> */
[----:B------:R-:W-:Y:S01]  /*0f10*/  @P0 IMAD.MOV.U32 R9, RZ, RZ, RZ ;  /* 0x000000ffff090224 */ /* 0x000fe200078e00ff */
[----:B------:R-:W-:Y:S01]  /*0f20*/  @!P0 MOV R9, 0xffffffc0 ;  /* 0xffffffc000098802 */ /* 0x000fe20000000f00 */
[----:B------:R-:W-:Y:S01]  /*0f30*/  @!P0 FFMA R0, R0, 1.84467440737095516160e+19, RZ ;  /* 0x5f80000000008823 */ /* 0x000fe200000000ff */
[----:B------:R-:W-:-:S03]  /*0f40*/  @!P1 FFMA R15, R3, 1.84467440737095516160e+19, RZ ;  /* 0x5f800000030f9823 */ /* 0x000fc600000000ff */
[----:B------:R-:W-:-:S07]  /*0f50*/  @!P1 VIADD R9, R9, 0x40 ;  /* 0x0000004009099836 */ /* 0x000fce0000000000 */
.L_x_30:
[----:B------:R-:W-:Y:S01]  /*0f60*/  LEA R16, R14, 0xc0800000, 0x17 ;  /* 0xc08000000e107811 */ /* 0x000fe200078eb8ff */
[----:B------:R-:W-:Y:S01]  /*0f70*/  VIADD R17, R17, 0xffffff81 ;  /* 0xffffff8111117836 */ /* 0x000fe20000000000 */
[----:B------:R-:W-:Y:S02]  /*0f80*/  BSSY.RECONVERGENT B2, `(.L_x_35) ;  /* 0x0000035000027945 */ /* 0x000fe40003800200 */
[----:B------:R-:W-:Y:S01]  /*0f90*/  IADD3 R16, PT, PT, -R16, R15, RZ ;  /* 0x0000000f10107210 */ /* 0x000fe20007ffe1ff */
[----:B------:R-:W-:-:S03]  /*0fa0*/  IMAD R0, R17, -0x800000, R0 ;  /* 0xff80000011007824 */ /* 0x000fc600078e0200 */
[----:B------:R0:W1:Y:S01]  /*0fb0*/  MUFU.RCP R15, R16 ;  /* 0x00000010000f7308 */ /* 0x0000620000001000 */
[----:B------:R-:W-:Y:S01]  /*0fc0*/  FADD.FTZ R19, -R16, -RZ ;  /* 0x800000ff10137221 */ /* 0x000fe20000010100 */
[----:B0-----:R-:W-:-:S04]  /*0fd0*/  IADD3 R16, PT, PT, R17, 0x7f, -R14 ;  /* 0x0000007f11107810 */ /* 0x001fc80007ffe80e */
[----:B------:R-:W-:Y:S01]  /*0fe0*/  IADD3 R9, PT, PT, R16, R9, RZ ;  /* 0x0000000910097210 */ /* 0x000fe20007ffe0ff */
        /* <DEDUP_REMOVED lines=9> */
[----:B------:R-:W-:-:S05]  /*1080*/  IMAD.IADD R17, R14, 0x1, R9 ;  /* 0x000000010e117824 */ /* 0x000fca00078e0209 */
[----:B------:R-:W-:-:S04]  /*1090*/  IADD3 R14, PT, PT, R17, -0x1, RZ ;  /* 0xffffffff110e7810 */ /* 0x000fc80007ffe0ff */
        /* <DEDUP_REMOVED lines=9> */
[CCC-:B------:R-:W-:Y:S01]  /*1130*/  FFMA.RZ R9, R15.reuse, R19.reuse, R20.reuse ;  /* 0x000000130f097223 */ /* 0x1c0fe2000000c014 */
[-CC-:B------:R-:W-:Y:S01]  /*1140*/  FFMA.RM R14, R15, R19.reuse, R20.reuse ;  /* 0x000000130f0e7223 */ /* 0x180fe20000004014 */
[C---:B------:R-:W-:Y:S02]  /*1150*/  ISETP.NE.AND P2, PT, R17.reuse, RZ, PT ;  /* 0x000000ff1100720c */ /* 0x040fe40003f45270 */
[----:B------:R-:W-:Y:S02]  /*1160*/  ISETP.NE.AND P1, PT, R17, RZ, PT ;  /* 0x000000ff1100720c */ /* 0x000fe40003f25270 */
[----:B------:R-:W-:Y:S01]  /*1170*/  LOP3.LUT R16, R9, 0x7fffff, RZ, 0xc0, !PT ;  /* 0x007fffff09107812 */ /* 0x000fe200078ec0ff */
[----:B------:R-:W-:Y:S01]  /*1180*/  FFMA.RP R9, R15, R19, R20 ;  /* 0x000000130f097223 */ /* 0x000fe20000008014 */
[C---:B------:R-:W-:Y:S01]  /*1190*/  VIADD R15, R17.reuse, 0x20 ;  /* 0x00000020110f7836 */ /* 0x040fe20000000000 */
[----:B------:R-:W-:Y:S02]  /*11a0*/  IADD3 R17, PT, PT, -R17, RZ, RZ ;  /* 0x000000ff11117210 */ /* 0x000fe40007ffe1ff */
        /* <DEDUP_REMOVED lines=14> */
.L_x_37:
[----:B------:R-:W-:-:S04]  /*1290*/  LOP3.LUT R0, R0, 0x80000000, RZ, 0xc0, !PT ;  /* 0x8000000000007812 */ /* 0x000fc800078ec0ff */
[----:B------:R-:W-:Y:S01]  /*12a0*/  LOP3.LUT R0, R0, 0x7f800000, RZ, 0xfc, !PT ;  /* 0x7f80000000007812 */ /* 0x000fe200078efcff */
[----:B------:R-:W-:Y:S06]  /*12b0*/  BRA `(.L_x_38) ;  /* 0x0000000000047947 */ /* 0x000fec0003800000 */
.L_x_36:
[----:B------:R-:W-:-:S07]  /*12c0*/  LEA R0, R9, R0, 0x17 ;  /* 0x0000000009007211 */ /* 0x000fce00078eb8ff */
.L_x_38:
[----:B------:R-:W-:Y:S05]  /*12d0*/  BSYNC.RECONVERGENT B2 ;  /* 0x0000000000027941 */ /* 0x000fea0003800200 */
.L_x_35:
[----:B------:R-:W-:Y:S05]  /*12e0*/  BRA `(.L_x_39) ;  /* 0x0000000000207947 */ /* 0x000fea0003800000 */
.L_x_34:
[----:B------:R-:W-:-:S04]  /*12f0*/  LOP3.LUT R0, R15, 0x80000000, R0, 0x48, !PT ;  /* 0x800000000f007812 */ /* 0x000fc800078e4800 */
[----:B------:R-:W-:Y:S01]  /*1300*/  LOP3.LUT R0, R0, 0x7f800000, RZ, 0xfc, !PT ;  /* 0x7f80000000007812 */ /* 0x000fe200078efcff */
[----:B------:R-:W-:Y:S06]  /*1310*/  BRA `(.L_x_39) ;  /* 0x0000000000147947 */ /* 0x000fec0003800000 */
.L_x_33:
[----:B------:R-:W-:Y:S01]  /*1320*/  LOP3.LUT R0, R15, 0x80000000, R0, 0x48, !PT ;  /* 0x800000000f007812 */ /* 0x000fe200078e4800 */
[----:B------:R-:W-:Y:S06]  /*1330*/  BRA `(.L_x_39) ;  /* 0x00000000000c7947 */ /* 0x000fec0003800000 */
.L_x_32:
[----:B------:R-:W0:Y:S01]  /*1340*/  MUFU.RSQ R0, -QNAN ;  /* 0xffc0000000007908 */ /* 0x000e220000001400 */
[----:B------:R-:W-:Y:S05]  /*1350*/  BRA `(.L_x_39) ;  /* 0x0000000000047947 */ /* 0x000fea0003800000 */
.L_x_31:
[----:B------:R-:W-:-:S07]  /*1360*/  FADD.FTZ R0, R0, R3 ;  /* 0x0000000300007221 */ /* 0x000fce0000010000 */
.L_x_39:
[----:B------:R-:W-:Y:S05]  /*1370*/  BSYNC.RECONVERGENT B1 ;  /* 0x0000000000017941 */ /* 0x000fea0003800200 */
.L_x_29:
[----:B------:R-:W-:Y:S02]  /*1380*/  HFMA2 R15, -RZ, RZ, 0, 0 ;  /* 0x00000000ff0f7431 */ /* 0x000fe400000001ff */
[----:B------:R-:W-:-:S04]  /*1390*/  IMAD.MOV.U32 R14, RZ, RZ, R12 ;  /* 0x000000ffff0e7224 */ /* 0x000fc800078e000c */
[----:B0-----:R-:W-:Y:S05]  /*13a0*/  RET.REL.NODEC R14 `(_Z24resize_gt_slice_and_cropPhS_PjS0_Pfjjjj) ;  /* 0xffffffec0e147950 */ /* 0x001fea0003c3ffff */
.L_x_40:
        /* <DEDUP_REMOVED lines=13> */
.L_x_121:


//--------------------- .text._Z28resize_volume_slice_and_cropPfS_PjS0_S_jjjj --------------------------
	.section	.text._Z28resize_volume_slice_and_cropPfS_PjS0_S_jjjj,"ax",@progbits
	.align	128
        .global         _Z28resize_volume_slice_and_cropPfS_PjS0_S_jjjj
        .type           _Z28resize_volume_slice_and_cropPfS_PjS0_S_jjjj,@function
        .size           _Z28resize_volume_slice_and_cropPfS_PjS0_S_jjjj,(.L_x_122 - _Z28resize_volume_slice_and_cropPfS_PjS0_S_jjjj)
        .other          _Z28resize_volume_slice_and_cropPfS_PjS0_S_jjjj,@"STO_CUDA_ENTRY STV_DEFAULT"
_Z28resize_volume_slice_and_cropPfS_PjS0_S_jjjj:
.text._Z28resize_volume_slice_and_cropPfS_PjS0_S_jjjj:
[----:B------:R-:W-:Y:S01]  /*0000*/  LDC R1, c[0x0][0x37c] ;  /* 0x0000df00ff017b82 */ /* 0x000fe20000000800 */
[----:B------:R-:W0:Y:S01]  /*0010*/  S2R R2, SR_TID.X ;  /* 0x0000000000027919 */ /* 0x000e220000002100 */
[----:B------:R-:W1:Y:S06]  /*0020*/  LDCU.64 UR6, c[0x0][0x3a8] ;  /* 0x00007500ff0677ac */ /* 0x000e6c0008000a00 */
[----:B------:R-:W2:Y:S08]  /*0030*/  LDC.64 R10, c[0x0][0x3b0] ;  /* 0x0000ec00ff0a7b82 */ /* 0x000eb00000000a00 */
[----:B------:R-:W0:Y:S08]  /*0040*/  S2UR UR5, SR_CTAID.X ;  /* 0x00000000000579c3 */ /* 0x000e300000002500 */
[----:B------:R-:W0:Y:S01]  /*0050*/  LDC R7, c[0x0][0x360] ;  /* 0x0000d800ff077b82 */ /* 0x000e220000000800 */
[----:B-1----:R-:W-:-:S06]  /*0060*/  UIMAD UR4, UR7, UR6, URZ ;  /* 0x00000006070472a4 */ /* 0x002fcc000f8e02ff */
[----:B--2---:R-:W-:-:S04]  /*0070*/  IMAD R0, R10, UR4, RZ ;  /* 0x000000040a007c24 */ /* 0x004fc8000f8e02ff */
[----:B------:R-:W-:Y:S02]  /*0080*/  IMAD R0, R0, R11, RZ ;  /* 0x0000000b00007224 */ /* 0x000fe400078e02ff */
[----:B0-----:R-:W-:-:S05]  /*0090*/  IMAD R7, R7, UR5, R2 ;  /* 0x0000000507077c24 */ /* 0x001fca000f8e0202 */
[----:B------:R-:W-:-:S13]  /*00a0*/  ISETP.GE.U32.AND P0, PT, R7, R0, PT ;  /* 0x000000000700720c */ /* 0x000fda0003f06070 */
[----:B------:R-:W-:Y:S05]  /*00b0*/  @P0 EXIT ;  /* 0x000000000000094d */ /* 0x000fea0003800000 */
[C---:B------:R-:W-:Y:S01]  /*00c0*/  IMAD R0, R10.reuse, R11, RZ ;  /* 0x0000000b0a007224 */ /* 0x040fe200078e02ff */
[----:B------:R-:W-:Y:S01]  /*00d0*/  UISETP.NE.AND UP0, UPT, UR6, URZ, UPT ;  /* 0x000000ff0600728c */ /* 0x000fe2000bf05270 */
[----:B------:R-:W-:Y:S02]  /*00e0*/  HFMA2 R2, -RZ, RZ, 0, 0 ;  /* 0x00000000ff027431 */ /* 0x000fe400000001ff */
[----:B------:R-:W-:Y:S01]  /*00f0*/  IMAD R9, R10, UR7, RZ ;  /* 0x000000070a097c24 */ /* 0x000fe2000f8e02ff */
[----:B------:R-:W0:Y:S08]  /*0100*/  I2F.U32.RP R3, R0 ;  /* 0x0000000000037306 */ /* 0x000e300000209000 */
[----:B0-----:R-:W0:Y:S02]  /*0110*/  MUFU.RCP R3, R3 ;  /* 0x0000000300037308 */ /* 0x001e240000001000 */
[----:B0-----:R-:W-:-:S06]  /*0120*/  IADD3 R4, PT, PT, R3, 0xffffffe, RZ ;  /* 0x0ffffffe03047810 */ /* 0x001fcc0007ffe0ff */
[----:B------:R0:W1:Y:S01]  /*0130*/  F2I.FTZ.U32.TRUNC.NTZ R5, R4 ;  /* 0x0000000400057305 */ /* 0x000062000021f000 */
[----:B------:R-:W-:Y:S05]  /*0140*/  BRA.U !UP0, `(.L_x_41) ;  /* 0x0000000108307547 */ /* 0x000fea000b800000 */
[----:B------:R-:W-:Y:S01]  /*0150*/  IMAD R2, R10, UR7, RZ ;  /* 0x000000070a027c24 */ /* 0x000fe2000f8e02ff */
[----:B------:R-:W-:Y:S01]  /*0160*/  BSSY.RECONVERGENT B0, `(.L_x_41) ;  /* 0x000000a000007945 */ /* 0x000fe20003800200 */
[----:B------:R-:W-:Y:S02]  /*0170*/  IMAD.MOV.U32 R6, RZ, RZ, RZ ;  /* 0x000000ffff067224 */ /* 0x000fe400078e00ff */
[----:B------:R-:W-:-:S07]  /*0180*/  IMAD R3, R2, R11, RZ ;  /* 0x0000000b02037224 */ /* 0x000fce00078e02ff */
.L_x_42:
[----:B------:R-:W-:Y:S01]  /*0190*/  IMAD R2, R3, R6, R3 ;  /* 0x0000000603027224 */ /* 0x000fe200078e0203 */
[----:B------:R-:W-:-:S04]  /*01a0*/  IADD3 R8, PT, PT, R6, 0x1, RZ ;  /* 0x0000000106087810 */ /* 0x000fc80007ffe0ff */
[----:B------:R-:W-:Y:S01]  /*01b0*/  ISETP.GE.U32.AND P1, PT, R7, R2, PT ;  /* 0x000000020700720c */ /* 0x000fe20003f26070 */
[----:B------:R-:W-:Y:S01]  /*01c0*/  IMAD.MOV.U32 R2, RZ, RZ, R6 ;  /* 0x000000ffff027224 */ /* 0x000fe200078e0006 */
[----:B------:R-:W-:Y:S02]  /*01d0*/  ISETP.GE.U32.AND P0, PT, R8, UR6, PT ;  /* 0x0000000608007c0c */ /* 0x000fe4000bf06070 */
[----:B------:R-:W-:-:S11]  /*01e0*/  MOV R6, R8 ;  /* 0x0000000800067202 */ /* 0x000fd60000000f00 */
[----:B------:R-:W-:Y:S05]  /*01f0*/  @!P0 BRA P1, `(.L_x_42) ;  /* 0xfffffffc00e48947 */ /* 0x000fea000083ffff */
[----:B------:R-:W-:Y:S05]  /*0200*/  BSYNC.RECONVERGENT B0 ;  /* 0x0000000000007941 */ /* 0x000fea0003800200 */
.L_x_41:
[----:B------:R-:W-:Y:S01]  /*0210*/  IMAD R14, R2, UR7, RZ ;  /* 0x00000007020e7c24 */ /* 0x000fe2000f8e02ff */
[----:B0-----:R-:W-:Y:S01]  /*0220*/  IADD3 R4, PT, PT, RZ, -R9, RZ ;  /* 0x80000009ff047210 */ /* 0x001fe20007ffe0ff */
[----:B------:R-:W-:Y:S01]  /*0230*/  IMAD.MOV R3, RZ, RZ, -R0 ;  /* 0x000000ffff037224 */ /* 0x000fe200078e0a00 */
[----:B------:R-:W-:Y:S01]  /*0240*/  BSSY.RECONVERGENT B0, `(.L_x_43) ;  /* 0x0000012000007945 */ /* 0x000fe20003800200 */
[----:B------:R-:W-:Y:S02]  /*0250*/  VIADD R13, R14, UR7 ;  /* 0x000000070e0d7c36 */ /* 0x000fe40008000000 */
[----:B------:R-:W-:Y:S01]  /*0260*/  IMAD R9, R4, R11, RZ ;  /* 0x0000000b04097224 */ /* 0x000fe200078e02ff */
[----:B------:R-:W-:Y:S01]  /*0270*/  MOV R4, RZ ;  /* 0x000000ff00047202 */ /* 0x000fe20000000f00 */
[----:B-1----:R-:W-:Y:S01]  /*0280*/  IMAD R3, R3, R5, RZ ;  /* 0x0000000503037224 */ /* 0x002fe200078e02ff */
[----:B------:R-:W-:Y:S01]  /*0290*/  ISETP.GE.U32.AND P0, PT, R14, R13, PT ;  /* 0x0000000d0e00720c */ /* 0x000fe20003f06070 */
[----:B------:R-:W-:-:S02]  /*02a0*/  IMAD.MOV.U32 R8, RZ, RZ, R14 ;  /* 0x000000ffff087224 */ /* 0x000fc400078e000e */
[----:B------:R-:W-:-:S10]  /*02b0*/  IMAD.HI.U32 R12, R5, R3, R4 ;  /* 0x00000003050c7227 */ /* 0x000fd400078e0004 */
[----:B------:R-:W-:Y:S05]  /*02c0*/  @P0 BRA `(.L_x_44) ;  /* 0x0000000000240947 */ /* 0x000fea0003800000 */
[----:B------:R-:W-:Y:S01]  /*02d0*/  IMAD R11, R10, R11, RZ ;  /* 0x0000000b0a0b7224 */ /* 0x000fe200078e02ff */
[----:B------:R-:W-:-:S07]  /*02e0*/  MOV R4, R14 ;  /* 0x0000000e00047202 */ /* 0x000fce0000000f00 */
.L_x_45:
[-C--:B------:R-:W-:Y:S01]  /*02f0*/  IMAD R6, R11, R4.reuse, R11 ;  /* 0x000000040b067224 */ /* 0x080fe200078e020b */
[----:B------:R-:W-:Y:S01]  /*0300*/  MOV R8, R4 ;  /* 0x0000000400087202 */ /* 0x000fe20000000f00 */
[----:B------:R-:W-:-:S03]  /*0310*/  VIADD R3, R4, 0x1 ;  /* 0x0000000104037836 */ /* 0x000fc60000000000 */
[----:B------:R-:W-:Y:S01]  /*0320*/  ISETP.GE.U32.AND P1, PT, R7, R6, PT ;  /* 0x000000060700720c */ /* 0x000fe20003f26070 */
[----:B------:R-:W-:Y:S01]  /*0330*/  IMAD.MOV.U32 R4, RZ, RZ, R3 ;  /* 0x000000ffff047224 */ /* 0x000fe200078e0003 */
[----:B------:R-:W-:-:S13]  /*0340*/  ISETP.GE.U32.AND P0, PT, R3, R13, PT ;  /* 0x0000000d0300720c */ /* 0x000fda0003f06070 */
[----:B------:R-:W-:Y:S05]  /*0350*/  @!P0 BRA P1, `(.L_x_45) ;  /* 0xfffffffc00e48947 */ /* 0x000fea000083ffff */
.L_x_44:
[----:B------:R-:W-:Y:S05]  /*0360*/  BSYNC.RECONVERGENT B0 ;  /* 0x0000000000007941 */ /* 0x000fea0003800200 */
.L_x_43:
[----:B------:R-:W-:Y:S01]  /*0370*/  IMAD R3, R2, R9, R7 ;  /* 0x0000000902037224 */ /* 0x000fe200078e0207 */
[----:B------:R-:W-:Y:S01]  /*0380*/  ISETP.NE.U32.AND P2, PT, R0, RZ, PT ;  /* 0x000000ff0000720c */ /* 0x000fe20003f45070 */
[----:B------:R-:W0:Y:S02]  /*0390*/  LDCU.64 UR4, c[0x0][0x358] ;  /* 0x00006b00ff0477ac */ /* 0x000e240008000a00 */
[----:B------:R-:W-:-:S05]  /*03a0*/  IMAD.HI.U32 R9, R12, R3, RZ ;  /* 0x000000030c097227 */ /* 0x000fca00078e00ff */
[----:B------:R-:W-:-:S05]  /*03b0*/  IADD3 R5, PT, PT, -R9, RZ, RZ ;  /* 0x000000ff09057210 */ /* 0x000fca0007ffe1ff */
[----:B------:R-:W-:-:S05]  /*03c0*/  IMAD R5, R0, R5, R3 ;  /* 0x0000000500057224 */ /* 0x000fca00078e0203 */
[----:B------:R-:W-:-:S13]  /*03d0*/  ISETP.GE.U32.AND P0, PT, R5, R0, PT ;  /* 0x000000000500720c */ /* 0x000fda0003f06070 */
[----:B------:R-:W-:Y:S01]  /*03e0*/  @P0 IMAD.IADD R5, R5, 0x1, -R0 ;  /* 0x0000000105050824 */ /* 0x000fe200078e0a00 */
[----:B------:R-:W-:-:S04]  /*03f0*/  @P0 IADD3 R9, PT, PT, R9, 0x1, RZ ;  /* 0x0000000109090810 */ /* 0x000fc80007ffe0ff */
[-C--:B------:R-:W-:Y:S02]  /*0400*/  ISETP.GE.U32.AND P1, PT, R5, R0.reuse, PT ;  /* 0x000000000500720c */ /* 0x080fe40003f26070 */
[----:B------:R-:W1:Y:S11]  /*0410*/  LDC.64 R4, c[0x0][0x390] ;  /* 0x0000e400ff047b82 */ /* 0x000e760000000a00 */
[----:B------:R-:W-:Y:S01]  /*0420*/  @P1 VIADD R9, R9, 0x1 ;  /* 0x0000000109091836 */ /* 0x000fe20000000000 */
[----:B------:R-:W-:-:S04]  /*0430*/  @!P2 LOP3.LUT R9, RZ, R0, RZ, 0x33, !PT ;  /* 0x00000000ff09a212 */ /* 0x000fc800078e33ff */
[----:B------:R-:W-:-:S05]  /*0440*/  IADD3 R6, PT, PT, R14, R9, RZ ;  /* 0x000000090e067210 */ /* 0x000fca0007ffe0ff */
[----:B------:R-:W-:-:S04]  /*0450*/  IMAD.SHL.U32 R11, R6, 0x4, RZ ;  /* 0x00000004060b7824 */ /* 0x000fc800078e00ff */
        /* <DEDUP_REMOVED lines=8> */
[----:B0-----:R-:W-:-:S02]  /*04e0*/  IADD3 R12, PT, PT, R11, 0xffffffe, RZ ;  /* 0x0ffffffe0b0c7810 */ /* 0x001fc40007ffe0ff */
[----:B------:R-:W-:-:S04]  /*04f0*/  I2FP.F32.U32 R11, R10 ;  /* 0x0000000a000b7245 */ /* 0x000fc80000201000 */
[----:B------:R0:W1:Y:S02]  /*0500*/  F2I.FTZ.U32.TRUNC.NTZ R13, R12 ;  /* 0x0000000c000d7305 */ /* 0x000064000021f000 */
[----:B0-----:R-:W-:Y:S02]  /*0510*/  HFMA2 R12, -RZ, RZ, 0, 0 ;  /* 0x00000000ff0c7431 */ /* 0x001fe400000001ff */
[----:B-1----:R-:W-:-:S04]  /*0520*/  IMAD.MOV R17, RZ, RZ, -R13 ;  /* 0x000000ffff117224 */ /* 0x002fc800078e0a0d */
[----:B------:R-:W-:-:S04]  /*0530*/  IMAD R9, R17, R10, RZ ;  /* 0x0000000a11097224 */ /* 0x000fc800078e02ff */
[----:B------:R-:W-:Y:S02]  /*0540*/  IMAD.HI.U32 R0, R13, R9, R12 ;  /* 0x000000090d007227 */ /* 0x000fe400078e000c */
[----:B------:R-:W0:Y:S02]  /*0550*/  MUFU.RCP R12, R11 ;  /* 0x0000000b000c7308 */ /* 0x000e240000001000 */
[----:B------:R-:W-:-:S04]  /*0560*/  IMAD.IADD R9, R3, 0x1, -R6 ;  /* 0x0000000103097824 */ /* 0x000fc800078e0a06 */
[----:B------:R-:W-:-:S05]  /*0570*/  IMAD.HI.U32 R13, R0, R9, RZ ;  /* 0x00000009000d7227 */ /* 0x000fca00078e00ff */
[----:B------:R-:W-:-:S05]  /*0580*/  IADD3 R0, PT, PT, -R13, RZ, RZ ;  /* 0x000000ff0d007210 */ /* 0x000fca0007ffe1ff */
[----:B------:R-:W-:-:S05]  /*0590*/  IMAD R9, R10, R0, R9 ;  /* 0x000000000a097224 */ /* 0x000fca00078e0209 */
[----:B------:R-:W-:-:S13]  /*05a0*/  ISETP.GE.U32.AND P0, PT, R9, R10, PT ;  /* 0x0000000a0900720c */ /* 0x000fda0003f06070 */
[----:B------:R-:W-:Y:S01]  /*05b0*/  @P0 IMAD.IADD R9, R9, 0x1, -R10 ;  /* 0x0000000109090824 */ /* 0x000fe200078e0a0a */
[----:B------:R-:W-:-:S04]  /*05c0*/  @P0 IADD3 R13, PT, PT, R13, 0x1, RZ ;  /* 0x000000010d0d0810 */ /* 0x000fc80007ffe0ff */
        /* <DEDUP_REMOVED lines=16> */
[----:B------:R-:W-:Y:S05]  /*06d0*/  CALL.REL.NOINC `($__internal_2_$__cuda_sm3x_div_rn_noftz_f32_slowpath) ;  /* 0x0000000400707944 */ /* 0x000fea0003c00000 */
[----:B------:R-:W-:-:S07]  /*06e0*/  MOV R6, R0 ;  /* 0x0000000000067202 */ /* 0x000fce0000000f00 */
.L_x_47:
[----:B------:R-:W-:Y:S05]  /*06f0*/  BSYNC.RECONVERGENT B0 ;  /* 0x0000000000007941 */ /* 0x000fea0003800200 */
.L_x_46:
        /* <DEDUP_REMOVED lines=16> */
[----:B------:R-:W-:Y:S05]  /*0800*/  CALL.REL.NOINC `($__internal_2_$__cuda_sm3x_div_rn_noftz_f32_slowpath) ;  /* 0x0000000400247944 */ /* 0x000fea0003c00000 */
[----:B------:R-:W-:-:S07]  /*0810*/  IMAD.MOV.U32 R12, RZ, RZ, R0 ;  /* 0x000000ffff0c7224 */ /* 0x000fce00078e0000 */
.L_x_49:
[----:B------:R-:W-:Y:S05]  /*0820*/  BSYNC.RECONVERGENT B0 ;  /* 0x0000000000007941 */ /* 0x000fea0003800200 */
.L_x_48:
[----:B------:R-:W0:Y:S01]  /*0830*/  LDC.64 R20, c[0x0][0x3a0] ;  /* 0x0000e800ff147b82 */ /* 0x000e220000000a00 */
[----:B------:R-:W-:-:S07]  /*0840*/  SHF.L.U32 R9, R8, 0x2, RZ ;  /* 0x0000000208097819 */ /* 0x000fce00000006ff */
[----:B------:R-:W1:Y:S01]  /*0850*/  LDC.64 R4, c[0x0][0x390] ;  /* 0x0000e400ff047b82 */ /* 0x000e620000000a00 */
[----:B0-----:R-:W-:-:S05]  /*0860*/  IMAD.WIDE.U32 R20, R9, 0x4, R20 ;  /* 0x0000000409147825 */ /* 0x001fca00078e0014 */
[----:B------:R-:W2:Y:S04]  /*0870*/  LDG.E R14, desc[UR4][R20.64+0xc] ;  /* 0x00000c04140e7981 */ /* 0x000ea8000c1e1900 */
[----:B------:R-:W3:Y:S04]  /*0880*/  LDG.E R16, desc[UR4][R20.64] ;  /* 0x0000000414107981 */ /* 0x000ee8000c1e1900 */
[----:B------:R-:W4:Y:S04]  /*0890*/  LDG.E R17, desc[UR4][R20.64+0x8] ;  /* 0x0000080414117981 */ /* 0x000f28000c1e1900 */
[----:B------:R-:W5:Y:S01]  /*08a0*/  LDG.E R0, desc[UR4][R20.64+0x4] ;  /* 0x0000040414007981 */ /* 0x000f62000c1e1900 */
[----:B-1----:R-:W-:-:S02]  /*08b0*/  IMAD.WIDE.U32 R4, R9, 0x4, R4 ;  /* 0x0000000409047825 */ /* 0x002fc400078e0004 */
[----:B------:R-:W0:Y:S03]  /*08c0*/  LDC.64 R8, c[0x0][0x398] ;  /* 0x0000e600ff087b82 */ /* 0x000e260000000a00 */
[----:B------:R-:W5:Y:S04]  /*08d0*/  LDG.E R15, desc[UR4][R4.64] ;  /* 0x00000004040f7981 */ /* 0x000f68000c1e1900 */
[----:B------:R-:W5:Y:S01]  /*08e0*/  LDG.E R18, desc[UR4][R4.64+0x8] ;  /* 0x0000080404127981 */ /* 0x000f62000c1e1900 */
[----:B0-----:R-:W-:-:S05]  /*08f0*/  IMAD.WIDE.U32 R8, R2, 0x4, R8 ;  /* 0x0000000402087825 */ /* 0x001fca00078e0008 */
[----:B------:R0:W5:Y:S01]  /*0900*/  LDG.E R2, desc[UR4][R8.64] ;  /* 0x0000000408027981 */ /* 0x000162000c1e1900 */
[----:B------:R-:W-:Y:S01]  /*0910*/  I2FP.F32.U32 R22, R13 ;  /* 0x0000000d00167245 */ /* 0x000fe20000201000 */
[----:B------:R-:W-:Y:S01]  /*0920*/  FMUL R11, R11, 0.5 ;  /* 0x3f0000000b0b7820 */ /* 0x000fe20000400000 */
[----:B------:R-:W-:-:S03]  /*0930*/  I2FP.F32.U32 R10, R10 ;  /* 0x0000000a000a7245 */ /* 0x000fc60000201000 */
[----:B------:R-:W-:Y:S02]  /*0940*/  FFMA R13, R3, -0.5, R22 ;  /* 0xbf000000030d7823 */ /* 0x000fe40000000016 */
[--C-:B------:R-:W-:Y:S02]  /*0950*/  FADD R10, R10, -R11.reuse ;  /* 0x8000000b0a0a7221 */ /* 0x100fe40000000000 */
[----:B--2---:R-:W-:Y:S02]  /*0960*/  FMUL R19, R13, R14 ;  /* 0x0000000e0d137220 */ /* 0x004fe40000400000 */
[----:B---3--:R-:W-:Y:S02]  /*0970*/  FFMA R11, R16, R10, R11 ;  /* 0x0000000a100b7223 */ /* 0x008fe4000000000b */
[----:B----4-:R-:W-:Y:S02]  /*0980*/  FFMA R10, R10, R17, R19 ;  /* 0x000000110a0a7223 */ /* 0x010fe40000000013 */
[----:B-----5:R-:W-:-:S02]  /*0990*/  FFMA R11, R0, R13, R11 ;  /* 0x0000000d000b7223 */ /* 0x020fc4000000000b */
[----:B------:R-:W-:Y:S02]  /*09a0*/  FFMA R3, R3, 0.5, R10 ;  /* 0x3f00000003037823 */ /* 0x000fe4000000000a */
[----:B------:R-:W-:Y:S02]  /*09b0*/  FMUL R6, R11, R6 ;  /* 0x000000060b067220 */ /* 0x000fe40000400000 */
[----:B------:R-:W-:Y:S02]  /*09c0*/  FMUL R3, R3, R12 ;  /* 0x0000000c03037220 */ /* 0x000fe40000400000 */
[----:B0-----:R-:W0:Y:S01]  /*09d0*/  FRND.FLOOR R9, R6 ;  /* 0x0000000600097307 */ /* 0x001e220000205000 */
[----:B------:R-:W-:-:S07]  /*09e0*/  I2FP.F32.U32 R4, R15 ;  /* 0x0000000f00047245 */ /* 0x000fce0000201000 */
[----:B------:R-:W1:Y:S01]  /*09f0*/  FRND.FLOOR R0, R3 ;  /* 0x0000000300007307 */ /* 0x000e620000205000 */
[----:B------:R-:W-:Y:S01]  /*0a00*/  I2FP.F32.U32 R5, R18 ;  /* 0x0000001200057245 */ /* 0x000fe20000201000 */
[----:B0-----:R-:W-:-:S06]  /*0a10*/  FADD R8, R9, R4 ;  /* 0x0000000409087221 */ /* 0x001fcc0000000000 */
[----:B------:R-:W0:Y:S01]  /*0a20*/  F2I.U32.TRUNC.NTZ R11, R8 ;  /* 0x00000008000b7305 */ /* 0x000e22000020f000 */
[----:B-1----:R-:W-:Y:S02]  /*0a30*/  FADD R10, R0, R5 ;  /* 0x00000005000a7221 */ /* 0x002fe40000000000 */
[----:B------:R-:W1:Y:S05]  /*0a40*/  LDC.64 R4, c[0x0][0x380] ;  /* 0x0000e000ff047b82 */ /* 0x000e6a0000000a00 */
[----:B------:R-:W2:Y:S01]  /*0a50*/  F2I.U32.TRUNC.NTZ R10, R10 ;  /* 0x0000000a000a7305 */ /* 0x000ea2000020f000 */
[----:B0-----:R-:W-:-:S05]  /*0a60*/  IMAD.IADD R11, R11, 0x1, R2 ;  /* 0x000000010b0b7824 */ /* 0x001fca00078e0202 */
[----:B--2---:R-:W-:-:S05]  /*0a70*/  LEA R11, R10, R11, 0x9 ;  /* 0x0000000b0a0b7211 */ /* 0x004fca00078e48ff */
[C---:B------:R-:W-:Y:S02]  /*0a80*/  VIADD R13, R11.reuse, 0x201 ;  /* 0x000002010b0d7836 */ /* 0x040fe40000000000 */
[----:B-1----:R-:W-:-:S04]  /*0a90*/  IMAD.WIDE.U32 R14, R11, 0x4, R4 ;  /* 0x000000040b0e7825 */ /* 0x002fc800078e0004 */
[--C-:B------:R-:W-:Y:S01]  /*0aa0*/  IMAD.WIDE.U32 R12, R13, 0x4, R4.reuse ;  /* 0x000000040d0c7825 */ /* 0x100fe200078e0004 */
[----:B------:R-:W2:Y:S03]  /*0ab0*/  LDG.E R21, desc[UR4][R14.64] ;  /* 0x000000040e157981 */ /* 0x000ea6000c1e1900 */
[C---:B------:R-:W-:Y:S02]  /*0ac0*/  VIADD R17, R11.reuse, 0x200 ;  /* 0x000002000b117836 */ /* 0x040fe40000000000 */
[----:B------:R-:W3:Y:S01]  /*0ad0*/  LDG.E R13, desc[UR4][R12.64] ;  /* 0x000000040c0d7981 */ /* 0x000ee2000c1e1900 */
[----:B------:R-:W-:Y:S01]  /*0ae0*/  IADD3 R19, PT, PT, R11, 0x1, RZ ;  /* 0x000000010b137810 */ /* 0x000fe20007ffe0ff */
[----:B------:R-:W-:-:S04]  /*0af0*/  IMAD.WIDE.U32 R16, R17, 0x4, R4 ;  /* 0x0000000411107825 */ /* 0x000fc800078e0004 */
[----:B------:R-:W-:Y:S02]  /*0b00*/  IMAD.WIDE.U32 R18, R19, 0x4, R4 ;  /* 0x0000000413127825 */ /* 0x000fe400078e0004 */
[----:B------:R-:W4:Y:S04]  /*0b10*/  LDG.E R17, desc[UR4][R16.64] ;  /* 0x0000000410117981 */ /* 0x000f28000c1e1900 */
[----:B------:R-:W5:Y:S01]  /*0b20*/  LDG.E R18, desc[UR4][R18.64] ;  /* 0x0000000412127981 */ /* 0x000f62000c1e1900 */
[----:B------:R-:W-:-:S04]  /*0b30*/  FADD R6, R6, -R9 ;  /* 0x8000000906067221 */ /* 0x000fc80000000000 */
[----:B------:R-:W0:Y:S01]  /*0b40*/  F2F.F64.F32 R10, R6 ;  /* 0x00000006000a7310 */ /* 0x000e220000201800 */
[----:B------:R-:W-:-:S07]  /*0b50*/  FADD R0, R3, -R0 ;  /* 0x8000000003007221 */ /* 0x000fce0000000000 */
[----:B------:R-:W1:Y:S08]  /*0b60*/  F2F.F64.F32 R2, R0 ;  /* 0x0000000000027310 */ /* 0x000e700000201800 */
[----:B--2---:R-:W2:Y:S01]  /*0b70*/  F2F.F64.F32 R8, R21 ;  /* 0x0000001500087310 */ /* 0x004ea20000201800 */
[----:B---3--:R-:W-:Y:S01]  /*0b80*/  FMUL R15, R6, R13 ;  /* 0x0000000d060f7220 */ /* 0x008fe20000400000 */
[----:B0-----:R-:W-:-:S03]  /*0b90*/  DADD R12, -R10, 1 ;  /* 0x3ff000000a0c7429 */ /* 0x001fc60000000100 */
[----:B------:R-:W-:-:S04]  /*0ba0*/  FMUL R20, R0, R15 ;  /* 0x0000000f00147220 */ /* 0x000fc80000400000 */
[----:B------:R-:W0:Y:S01]  /*0bb0*/  F2F.F64.F32 R10, R20 ;  /* 0x00000014000a7310 */ /* 0x000e220000201800 */
[----:B----4-:R-:W-:Y:S01]  /*0bc0*/  FMUL R17, R6, R17 ;  /* 0x0000001106117220 */ /* 0x010fe20000400000 */
[----:B-1----:R-:W-:Y:S02]  /*0bd0*/  DADD R14, -R2, 1 ;  /* 0x3ff00000020e7429 */ /* 0x002fe40000000100 */
[----:B--2---:R-:W-:-:S04]  /*0be0*/  DMUL R8, R8, R12 ;  /* 0x0000000c08087228 */ /* 0x004fc80000000000 */
[----:B-----5:R-:W1:Y:S08]  /*0bf0*/  F2F.F64.F32 R4, R18 ;  /* 0x0000001200047310 */ /* 0x020e700000201800 */
[----:B------:R-:W2:Y:S01]  /*0c00*/  F2F.F64.F32 R16, R17 ;  /* 0x0000001100107310 */ /* 0x000ea20000201800 */
[----:B0-----:R-:W-:Y:S01]  /*0c10*/  DFMA R8, R8, R14, R10 ;  /* 0x0000000e0808722b */ /* 0x001fe2000000000a */
[----:B------:R-:W0:Y:S01]  /*0c20*/  LDC.64 R10, c[0x0][0x388] ;  /* 0x0000e200ff0a7b82 */ /* 0x000e220000000a00 */
[----:B-1----:R-:W-:-:S06]  /*0c30*/  DMUL R4, R12, R4 ;  /* 0x000000040c047228 */ /* 0x002fcc0000000000 */
[----:B--2---:R-:W-:-:S08]  /*0c40*/  DFMA R8, R14, R16, R8 ;  /* 0x000000100e08722b */ /* 0x004fd00000000008 */
[----:B------:R-:W-:-:S10]  /*0c50*/  DFMA R4, R2, R4, R8 ;  /* 0x000000040204722b */ /* 0x000fd40000000008 */
[----:B------:R-:W1:Y:S01]  /*0c60*/  F2F.F32.F64 R5, R4 ;  /* 0x0000000400057310 */ /* 0x000e620000301000 */
[----:B0-----:R-:W-:-:S05]  /*0c70*/  IMAD.WIDE.U32 R2, R7, 0x4, R10 ;  /* 0x0000000407027825 */ /* 0x001fca00078e000a */
[----:B-1----:R-:W-:Y:S01]  /*0c80*/  STG.E desc[UR4][R2.64], R5 ;  /* 0x0000000502007986 */ /* 0x002fe2000c101904 */
[----:B------:R-:W-:Y:S05]  /*0c90*/  EXIT ;  /* 0x000000000000794d */ /* 0x000fea0003800000 */
        .weak           $__internal_2_$__cuda_sm3x_div_rn_noftz_f32_slowpath
        .type           $__internal_2_$__cuda_sm3x_div_rn_noftz_f32_slowpath,@function
        .size           $__internal_2_$__cuda_sm3x_div_rn_noftz_f32_slowpath,(.L_x_122 - $__internal_2_$__cuda_sm3x_div_rn_noftz_f32_slowpath)
$__internal_2_$__cuda_sm3x_div_rn_noftz_f32_slowpath:
[----:B------:R-:W-:Y:S01]  /*0ca0*/  SHF.R.U32.HI R14, RZ, 0x17, R3 ;  /* 0x00000017ff0e7819 */ /* 0x000fe20000011603 */
[----:B------:R-:W-:Y:S01]  /*0cb0*/  BSSY.RECONVERGENT B1, `(.L_x_50) ;  /* 0x0000063000017945 */ /* 0x000fe20003800200 */
[----:B------:R-:W-:Y:S02]  /*0cc0*/  SHF.R.U32.HI R9, RZ, 0x17, R0 ;  /* 0x00000017ff097819 */ /* 0x000fe40000011600 */
[----:B------:R-:W-:Y:S02]  /*0cd0*/  LOP3.LUT R14, R14, 0xff, RZ, 0xc0, !PT ;  /* 0x000000ff0e0e7812 */ /* 0x000fe400078ec0ff */
[----:B------:R-:W-:Y:S02]  /*0ce0*/  LOP3.LUT R17, R9, 0xff, RZ, 0xc0, !PT ;  /* 0x000000ff09117812 */ /* 0x000fe400078ec0ff */
[----:B------:R-:W-:Y:S02]  /*0cf0*/  IADD3 R18, PT, PT, R14, -0x1, RZ ;  /* 0xffffffff0e127810 */ /* 0x000fe40007ffe0ff */
[----:B------:R-:W-:Y:S01]  /*0d00*/  MOV R15, R3 ;  /* 0x00000003000f7202 */ /* 0x000fe20000000f00 */
[----:B------:R-:W-:Y:S01]  /*0d10*/  VIADD R16, R17, 0xffffffff ;  /* 0xffffffff11107836 */ /* 0x000fe20000000000 */
[----:B------:R-:W-:-:S04]  /*0d20*/  ISETP.GT.U32.AND P0, PT, R18, 0xfd, PT ;  /* 0x000000fd1200780c */ /* 0x000fc80003f04070 */
[----:B------:R-:W-:-:S13]  /*0d30*/  ISETP.GT.U32.OR P0, PT, R16, 0xfd, P0 ;  /* 0x000000fd1000780c */ /* 0x000fda0000704470 */
[----:B------:R-:W-:Y:S01]  /*0d40*/  @!P0 IMAD.MOV.U32 R9, RZ, RZ, RZ ;  /* 0x000000ffff098224 */ /* 0x000fe200078e00ff */
        /* <DEDUP_REMOVED lines=19> */
[----:B------:R-:W-:Y:S01]  /*0e80*/  @P0 MOV R9, RZ ;  /* 0x000000ff00090202 */ /* 0x000fe20000000f00 */
[----:B------:R-:W-:Y:S02]  /*0e90*/  @!P0 IMAD.MOV.U32 R9, RZ, RZ, -0x40 ;  /* 0xffffffc0ff098424 */ /* 0x000fe400078e00ff */
[----:B------:R-:W-:Y:S01]  /*0ea0*/  @!P0 FFMA R0, R0, 1.84467440737095516160e+19, RZ ;  /* 0x5f80000000008823 */ /* 0x000fe200000000ff */
[----:B------:R-:W-:Y:S02]  /*0eb0*/  @!P1 FFMA R15, R3, 1.84467440737095516160e+19, RZ ;  /* 0x5f800000030f9823 */ /* 0x000fe400000000ff */
[----:B------:R-:W-:-:S07]  /*0ec0*/  @!P1 IADD3 R9, PT, PT, R9, 0x40, RZ ;  /* 0x0000004009099810 */ /* 0x000fce0007ffe0ff */
.L_x_51:
[----:B------:R-:W-:Y:S01]  /*0ed0*/  LEA R16, R14, 0xc0800000, 0x17 ;  /* 0xc08000000e107811 */ /* 0x000fe200078eb8ff */
[----:B------:R-:W-:Y:S01]  /*0ee0*/  BSSY.RECONVERGENT B2, `(.L_x_56) ;  /* 0x0000036000027945 */ /* 0x000fe20003800200 */
[----:B------:R-:W-:-:S03]  /*0ef0*/  IADD3 R17, PT, PT, R17, -0x7f, RZ ;  /* 0xffffff8111117810 */ /* 0x000fc60007ffe0ff */
        /* <DEDUP_REMOVED lines=14> */
[----:B------:R-:W-:-:S04]  /*0fe0*/  LOP3.LUT R14, R14, 0xff, RZ, 0xc0, !PT ;  /* 0x000000ff0e0e7812 */ /* 0x000fc800078ec0ff */
[----:B------:R-:W-:-:S05]  /*0ff0*/  IADD3 R17, PT, PT, R14, R9, RZ ;  /* 0x000000090e117210 */ /* 0x000fca0007ffe0ff */
        /* <DEDUP_REMOVED lines=16> */
[----:B------:R-:W-:Y:S01]  /*1100*/  IADD3 R15, PT, PT, R17, 0x20, RZ ;  /* 0x00000020110f7810 */ /* 0x000fe20007ffe0ff */
[----:B------:R-:W-:Y:S01]  /*1110*/  IMAD.MOV R17, RZ, RZ, -R17 ;  /* 0x000000ffff117224 */ /* 0x000fe200078e0a11 */
        /* <DEDUP_REMOVED lines=10> */
[----:B------:R-:W-:-:S04]  /*11c0*/  LOP3.LUT R14, R14, R9, RZ, 0xc0, !PT ;  /* 0x000000090e0e7212 */ /* 0x000fc800078ec0ff */
[----:B------:R-:W-:-:S04]  /*11d0*/  IADD3 R15, PT, PT, R15, R14, RZ ;  /* 0x0000000e0f0f7210 */ /* 0x000fc80007ffe0ff */
[----:B------:R-:W-:Y:S01]  /*11e0*/  LOP3.LUT R0, R15, R0, RZ, 0xfc, !PT ;  /* 0x000000000f007212 */ /* 0x000fe200078efcff */
[----:B------:R-:W-:Y:S06]  /*11f0*/  BRA `(.L_x_59) ;  /* 0x0000000000107947 */ /* 0x000fec0003800000 */
.L_x_58:
[----:B------:R-:W-:-:S04]  /*1200*/  LOP3.LUT R0, R0, 0x80000000, RZ, 0xc0, !PT ;  /* 0x8000000000007812 */ /* 0x000fc800078ec0ff */
[----:B------:R-:W-:Y:S01]  /*1210*/  LOP3.LUT R0, R0, 0x7f800000, RZ, 0xfc, !PT ;  /* 0x7f80000000007812 */ /* 0x000fe200078efcff */
[----:B------:R-:W-:Y:S06]  /*1220*/  BRA `(.L_x_59) ;  /* 0x0000000000047947 */ /* 0x000fec0003800000 */
.L_x_57:
[----:B------:R-:W-:-:S07]  /*1230*/  IMAD R0, R9, 0x800000, R0 ;  /* 0x0080000009007824 */ /* 0x000fce00078e0200 */
.L_x_59:
[----:B------:R-:W-:Y:S05]  /*1240*/  BSYNC.RECONVERGENT B2 ;  /* 0x0000000000027941 */ /* 0x000fea0003800200 */
.L_x_56:
[----:B------:R-:W-:Y:S05]  /*1250*/  BRA `(.L_x_60) ;  /* 0x0000000000207947 */ /* 0x000fea0003800000 */
.L_x_55:
[----:B------:R-:W-:-:S04]  /*1260*/  LOP3.LUT R0, R15, 0x80000000, R0, 0x48, !PT ;  /* 0x800000000f007812 */ /* 0x000fc800078e4800 */
[----:B------:R-:W-:Y:S01]  /*1270*/  LOP3.LUT R0, R0, 0x7f800000, RZ, 0xfc, !PT ;  /* 0x7f80000000007812 */ /* 0x000fe200078efcff */
[----:B------:R-:W-:Y:S06]  /*1280*/  BRA `(.L_x_60) ;  /* 0x0000000000147947 */ /* 0x000fec0003800000 */
.L_x_54:
[----:B------:R-:W-:Y:S01]  /*1290*/  LOP3.LUT R0, R15, 0x80000000, R0, 0x48, !PT ;  /* 0x800000000f007812 */ /* 0x000fe200078e4800 */
[----:B------:R-:W-:Y:S06]  /*12a0*/  BRA `(.L_x_60) ;  /* 0x00000000000c7947 */ /* 0x000fec0003800000 */
.L_x_53:
[----:B------:R-:W0:Y:S01]  /*12b0*/  MUFU.RSQ R0, -QNAN ;  /* 0xffc0000000007908 */ /* 0x000e220000001400 */
[----:B------:R-:W-:Y:S05]  /*12c0*/  BRA `(.L_x_60) ;  /* 0x0000000000047947 */ /* 0x000fea0003800000 */
.L_x_52:
[----:B------:R-:W-:-:S07]  /*12d0*/  FADD.FTZ R0, R0, R3 ;  /* 0x0000000300007221 */ /* 0x000fce0000010000 */
.L_x_60:
[----:B------:R-:W-:Y:S05]  /*12e0*/  BSYNC.RECONVERGENT B1 ;  /* 0x0000000000017941 */ /* 0x000fea0003800200 */
.L_x_50:
[----:B------:R-:W-:Y:S01]  /*12f0*/  MOV R14, R12 ;  /* 0x0000000c000e7202 */ /* 0x000fe20000000f00 */
[----:B------:R-:W-:-:S04]  /*1300*/  IMAD.MOV.U32 R15, RZ, RZ, 0x0 ;  /* 0x00000000ff0f7424 */ /* 0x000fc800078e00ff */
[----:B0-----:R-:W-:Y:S05]  /*1310*/  RET.REL.NODEC R14 `(_Z28resize_volume_slice_and_cropPfS_PjS0_S_jjjj) ;  /* 0xffffffec0e387950 */ /* 0x001fea0003c3ffff */
.L_x_61:
        /* <DEDUP_REMOVED lines=14> */
.L_x_122:


//--------------------- .text._Z32get_organ_mask_accs_gpu_multiplePKhPjS1_hS1_j --------------------------
	.section	.text._Z32get_organ_mask_accs_gpu_multiplePKhPjS1_hS1_j,"ax",@progbits
	.align	128
        .global         _Z32get_organ_mask_accs_gpu_multiplePKhPjS1_hS1_j
        .type           _Z32get_organ_mask_accs_gpu_multiplePKhPjS1_hS1_j,@function
        .size           _Z32get_organ_mask_accs_gpu_multiplePKhPjS1_hS1_j,(.L_x_128 - _Z32get_organ_mask_accs_gpu_multiplePKhPjS1_hS1_j)
        .other          _Z32get_organ_mask_accs_gpu_multiplePKhPjS1_hS1_j,@"STO_CUDA_ENTRY STV_DEFAULT"
_Z32get_organ_mask_accs_gpu_multiplePKhPjS1_hS1_j:
.text._Z32get_organ_mask_accs_gpu_multiplePKhPjS1_hS1_j:
[----:B------:R-:W-:Y:S08]  /*0000*/  LDC R1, c[0x0][0x37c] ;  /* 0x0000df00ff017b82 */ /* 0x000ff00000000800 */
[----:B------:R-:W0:Y:S01]  /*0010*/  LDC R9, c[0x0][0x3a8] ;  /* 0x0000ea00ff097b82 */ /* 0x000e220000000800 */
[----:B------:R-:W1:Y:S01]  /*0020*/  LDCU.64 UR4, c[0x0][0x388] ;  /* 0x00007100ff0477ac */ /* 0x000e620008000a00 */
[----:B------:R-:W2:Y:S01]  /*0030*/  LDCU.64 UR8, c[0x0][0x358] ;  /* 0x00006b00ff0877ac */ /* 0x000ea20008000a00 */
[----:B-1----:R-:W-:Y:S01]  /*0040*/  MOV R2, UR4 ;  /* 0x0000000400027c02 */ /* 0x002fe20008000f00 */
[----:B------:R-:W-:-:S04]  /*0050*/  IMAD.U32 R3, RZ, RZ, UR5 ;  /* 0x00000005ff037e24 */ /* 0x000fc8000f8e00ff */
[----:B0-----:R-:W-:-:S06]  /*0060*/  IMAD.WIDE.U32 R4, R9, 0x4, R2 ;  /* 0x0000000409047825 */ /* 0x001fcc00078e0002 */
[----:B--2---:R-:W2:Y:S01]  /*0070*/  LDG.E R5, desc[UR8][R4.64] ;  /* 0x0000000804057981 */ /* 0x004ea2000c1e1900 */
[----:B------:R-:W-:Y:S01]  /*0080*/  S2UR UR4, SR_CTAID.Y ;  /* 0x00000000000479c3 */ /* 0x000fe20000002600 */
[----:B------:R-:W0:Y:S01]  /*0090*/  LDCU UR5, c[0x0][0x370] ;  /* 0x00006e00ff0577ac */ /* 0x000e220008000800 */
[----:B------:R-:W1:Y:S06]  /*00a0*/  S2R R7, SR_TID.X ;  /* 0x0000000000077919 */ /* 0x000e6c0000002100 */
[----:B------:R-:W0:Y:S08]  /*00b0*/  S2UR UR6, SR_CTAID.X ;  /* 0x00000000000679c3 */ /* 0x000e300000002500 */
[----:B------:R-:W1:Y:S01]  /*00c0*/  LDC R8, c[0x0][0x360] ;  /* 0x0000d800ff087b82 */ /* 0x000e620000000800 */
[----:B0-----:R-:W-:-:S06]  /*00d0*/  UIMAD UR4, UR4, UR5, UR6 ;  /* 0x00000005040472a4 */ /* 0x001fcc000f8e0206 */
[----:B-1----:R-:W-:-:S05]  /*00e0*/  IMAD R8, R8, UR4, R7 ;  /* 0x0000000408087c24 */ /* 0x002fca000f8e0207 */
[----:B--2---:R-:W-:-:S13]  /*00f0*/  ISETP.GE.U32.AND P0, PT, R8, R5, PT ;  /* 0x000000050800720c */ /* 0x004fda0003f06070 */
[----:B------:R-:W-:Y:S05]  /*0100*/  @P0 EXIT ;  /* 0x000000000000094d */ /* 0x000fea0003800000 */
[----:B------:R-:W0:Y:S02]  /*0110*/  LDCU.64 UR4, c[0x0][0x380] ;  /* 0x00007000ff0477ac */ /* 0x000e240008000a00 */
[----:B0-----:R-:W-:Y:S01]  /*0120*/  IADD3 R4, P0, PT, R8, UR4, RZ ;  /* 0x0000000408047c10 */ /* 0x001fe2000ff1e0ff */
[----:B------:R-:W0:Y:S03]  /*0130*/  LDCU.U8 UR4, c[0x0][0x398] ;  /* 0x00007300ff0477ac */ /* 0x000e260008000000 */
[----:B------:R-:W-:-:S05]  /*0140*/  IADD3.X R5, PT, PT, RZ, UR5, RZ, P0, !PT ;  /* 0x00000005ff057c10 */ /* 0x000fca00087fe4ff */
[----:B------:R-:W2:Y:S01]  /*0150*/  LDG.E.U8 R4, desc[UR8][R4.64] ;  /* 0x0000000804047981 */ /* 0x000ea2000c1e1100 */
[----:B0-----:R-:W-:-:S06]  /*0160*/  UPRMT UR4, UR4, 0x9910, URZ ;  /* 0x0000991004047896 */ /* 0x001fcc00080000ff */
[----:B--2---:R-:W-:-:S13]  /*0170*/  ISETP.NE.AND P0, PT, R4, UR4, PT ;  /* 0x0000000404007c0c */ /* 0x004fda000bf05270 */
[----:B------:R-:W-:Y:S05]  /*0180*/  @P0 EXIT ;  /* 0x000000000000094d */ /* 0x000fea0003800000 */
[----:B------:R-:W0:Y:S01]  /*0190*/  LDC.64 R6, c[0x0][0x390] ;  /* 0x0000e400ff067b82 */ /* 0x000e220000000a00 */
[----:B------:R-:W-:Y:S01]  /*01a0*/  ISETP.NE.AND P0, PT, R9, RZ, PT ;  /* 0x000000ff0900720c */ /* 0x000fe20003f05270 */
[----:B------:R-:W-:Y:S02]  /*01b0*/  HFMA2 R9, -RZ, RZ, 0, 0 ;  /* 0x00000000ff097431 */ /* 0x000fe400000001ff */
[----:B------:R-:W-:-:S10]  /*01c0*/  IMAD.MOV.U32 R0, RZ, RZ, RZ ;  /* 0x000000ffff007224 */ /* 0x000fd400078e00ff */
[----:B------:R-:W-:Y:S05]  /*01d0*/  @!P0 BRA `(.L_x_62) ;  /* 0x0000000000748947 */ /* 0x000fea0003800000 */
[----:B------:R-:W-:Y:S01]  /*01e0*/  BSSY.RECONVERGENT B0, `(.L_x_62) ;  /* 0x000001c000007945 */ /* 0x000fe20003800200 */
[----:B------:R-:W-:Y:S01]  /*01f0*/  IMAD.MOV.U32 R16, RZ, RZ, RZ ;  /* 0x000000ffff107224 */ /* 0x000fe200078e00ff */
[----:B------:R-:W-:Y:S01]  /*0200*/  MOV R0, RZ ;  /* 0x000000ff00007202 */ /* 0x000fe20000000f00 */
[----:B------:R-:W1:Y:S01]  /*0210*/  LDCU.64 UR6, c[0x0][0x388] ;  /* 0x00007100ff0677ac */ /* 0x000e620008000a00 */
[----:B------:R-:W2:Y:S05]  /*0220*/  LDCU UR4, c[0x0][0x3a8] ;  /* 0x00007500ff0477ac */ /* 0x000eaa0008000800 */
.L_x_63:
[----:B------:R-:W-:Y:S01]  /*0230*/  ISETP.NE.AND P0, PT, R16, RZ, PT ;  /* 0x000000ff1000720c */ /* 0x000fe20003f05270 */
[----:B------:R-:W-:Y:S01]  /*0240*/  IMAD.MOV.U32 R9, RZ, RZ, R16 ;  /* 0x000000ffff097224 */ /* 0x000fe200078e0010 */
[----:B-1----:R-:W-:Y:S01]  /*0250*/  MOV R2, UR6 ;  /* 0x0000000600027c02 */ /* 0x002fe20008000f00 */
[----:B------:R-:W-:-:S04]  /*0260*/  IMAD.U32 R3, RZ, RZ, UR7 ;  /* 0x00000007ff037e24 */ /* 0x000fc8000f8e00ff */
[----:B------:R-:W-:-:S06]  /*0270*/  IMAD.WIDE.U32 R14, R9, 0x4, R2 ;  /* 0x00000004090e7825 */ /* 0x000fcc00078e0002 */
[----:B------:R-:W1:Y:S01]  /*0280*/  @P0 LDC.64 R4, c[0x0][0x390] ;  /* 0x0000e400ff040b82 */ /* 0x000e620000000a00 */
[----:B------:R-:W-:Y:S01]  /*0290*/  @P0 IMAD R10, R9, 0x3, RZ ;  /* 0x00000003090a0824 */ /* 0x000fe200078e02ff */
[----:B------:R-:W3:Y:S03]  /*02a0*/  LDG.E R15, desc[UR8][R14.64+0x4] ;  /* 0x000004080e0f7981 */ /* 0x000ee6000c1e1900 */
[C---:B------:R-:W-:Y:S01]  /*02b0*/  @P0 VIADD R13, R10.reuse, 0xfffffffe ;  /* 0xfffffffe0a0d0836 */ /* 0x040fe20000000000 */
[C---:B------:R-:W-:Y:S02]  /*02c0*/  @P0 IADD3 R11, PT, PT, R10.reuse, -0x3, RZ ;  /* 0xfffffffd0a0b0810 */ /* 0x040fe40007ffe0ff */
[----:B------:R-:W-:-:S03]  /*02d0*/  @P0 IADD3 R17, PT, PT, R10, -0x1, RZ ;  /* 0xffffffff0a110810 */ /* 0x000fc60007ffe0ff */
[----:B-1----:R-:W-:-:S04]  /*02e0*/  @P0 IMAD.WIDE.U32 R10, R11, 0x4, R4 ;  /* 0x000000040b0a0825 */ /* 0x002fc800078e0004 */
[--C-:B------:R-:W-:Y:S02]  /*02f0*/  @P0 IMAD.WIDE.U32 R12, R13, 0x4, R4.reuse ;  /* 0x000000040d0c0825 */ /* 0x100fe400078e0004 */
[----:B------:R-:W4:Y:S02]  /*0300*/  @P0 LDG.E R11, desc[UR8][R10.64] ;  /* 0x000000080a0b0981 */ /* 0x000f24000c1e1900 */
[----:B------:R-:W-:Y:S02]  /*0310*/  @P0 IMAD.WIDE.U32 R4, R17, 0x4, R4 ;  /* 0x0000000411040825 */ /* 0x000fe400078e0004 */
[----:B------:R-:W4:Y:S04]  /*0320*/  @P0 LDG.E R12, desc[UR8][R12.64] ;  /* 0x000000080c0c0981 */ /* 0x000f28000c1e1900 */
[----:B------:R-:W5:Y:S01]  /*0330*/  @P0 LDG.E R4, desc[UR8][R4.64] ;  /* 0x0000000804040981 */ /* 0x000f62000c1e1900 */
[----:B------:R-:W-:-:S05]  /*0340*/  VIADD R16, R9, 0x1 ;  /* 0x0000000109107836 */ /* 0x000fca0000000000 */
[----:B--2---:R-:W-:Y:S02]  /*0350*/  ISETP.GE.U32.AND P1, PT, R16, UR4, PT ;  /* 0x0000000410007c0c */ /* 0x004fe4000bf26070 */
[----:B---3--:R-:W-:Y:S02]  /*0360*/  ISETP.GE.U32.AND P2, PT, R8, R15, PT ;  /* 0x0000000f0800720c */ /* 0x008fe40003f46070 */
[----:B----4-:R-:W-:-:S04]  /*0370*/  @P0 IADD3 R17, PT, PT, R12, R11, R0 ;  /* 0x0000000b0c110210 */ /* 0x010fc80007ffe000 */
[----:B-----5:R-:W-:-:S07]  /*0380*/  @P0 IADD3 R0, PT, PT, R4, R17, RZ ;  /* 0x0000001104000210 */ /* 0x020fce0007ffe0ff */
[----:B------:R-:W-:Y:S05]  /*0390*/  @!P1 BRA P2, `(.L_x_63) ;  /* 0xfffffffc00a49947 */ /* 0x000fea000103ffff */
[----:B------:R-:W-:Y:S05]  /*03a0*/  BSYNC.RECONVERGENT B0 ;  /* 0x0000000000007941 */ /* 0x000fea0003800200 */
.L_x_62:
[----:B------:R-:W-:-:S05]  /*03b0*/  IMAD R5, R9, 0x3, RZ ;  /* 0x0000000309057824 */ /* 0x000fca00078e02ff */
[C---:B------:R-:W-:Y:S01]  /*03c0*/  IADD3 R11, PT, PT, R5.reuse, 0x1, RZ ;  /* 0x00000001050b7810 */ /* 0x040fe20007ffe0ff */
[----:B0-----:R-:W-:-:S04]  /*03d0*/  IMAD.WIDE.U32 R4, R5, 0x4, R6 ;  /* 0x0000000405047825 */ /* 0x001fc800078e0006 */
[----:B------:R-:W-:Y:S01]  /*03e0*/  IMAD.WIDE.U32 R6, R11, 0x4, R6 ;  /* 0x000000040b067825 */ /* 0x000fe200078e0006 */
[----:B------:R-:W2:Y:S04]  /*03f0*/  LDG.E R10, desc[UR8][R4.64] ;  /* 0x00000008040a7981 */ /* 0x000ea8000c1e1900 */
[----:B------:R-:W3:Y:S01]  /*0400*/  LDG.E R11, desc[UR8][R6.64] ;  /* 0x00000008060b7981 */ /* 0x000ee2000c1e1900 */
[----:B------:R-:W-:-:S06]  /*0410*/  IMAD.WIDE.U32 R12, R9, 0x4, R2 ;  /* 0x00000004090c7825 */ /* 0x000fcc00078e0002 */
[----:B------:R2:W4:Y:S01]  /*0420*/  LDG.E R13, desc[UR8][R12.64] ;  /* 0x000000080c0d7981 */ /* 0x000522000c1e1900 */
[----:B------:R-:W-:Y:S01]  /*0430*/  MOV R17, 0x1 ;  /* 0x0000000100117802 */ /* 0x000fe20000000f00 */
[----:B--2---:R-:W0:Y:S01]  /*0440*/  I2F.U32.RP R12, R10 ;  /* 0x0000000a000c7306 */ /* 0x004e220000209000 */
[----:B---3--:R-:W-:-:S07]  /*0450*/  IMAD R2, R10, R11, RZ ;  /* 0x0000000b0a027224 */ /* 0x008fce00078e02ff */
[----:B------:R-:W1:Y:S01]  /*0460*/  I2F.U32.RP R9, R2 ;  /* 0x0000000200097306 */ /* 0x000e620000209000 */
[----:B------:R-:W-:Y:S01]  /*0470*/  IADD3 R3, PT, PT, RZ, -R2, RZ ;  /* 0x80000002ff037210 */ /* 0x000fe20007ffe0ff */
[----:B----4-:R-:W-:Y:S01]  /*0480*/  IMAD.IADD R13, R8, 0x1, -R13 ;  /* 0x00000001080d7824 */ /* 0x010fe200078e0a0d */
[----:B------:R-:W-:-:S05]  /*0490*/  ISETP.NE.U32.AND P2, PT, R2, RZ, PT ;  /* 0x000000ff0200720c */ /* 0x000fca0003f45070 */
[----:B0-----:R-:W-:Y:S08]  /*04a0*/  MUFU.RCP R12, R12 ;  /* 0x0000000c000c7308 */ /* 0x001ff00000001000 */
[----:B-1----:R-:W0:Y:S02]  /*04b0*/  MUFU.RCP R9, R9 ;  /* 0x0000000900097308 */ /* 0x002e240000001000 */
[----:B0-----:R-:W-:-:S06]  /*04c0*/  VIADD R14, R9, 0xffffffe ;  /* 0x0ffffffe090e7836 */ /* 0x001fcc0000000000 */
[----:B------:R0:W1:Y:S02]  /*04d0*/  F2I.FTZ.U32.TRUNC.NTZ R15, R14 ;  /* 0x0000000e000f7305 */ /* 0x000064000021f000 */
[----:B0-----:R-:W-:Y:S01]  /*04e0*/  MOV R14, RZ ;  /* 0x000000ff000e7202 */ /* 0x001fe20000000f00 */
[----:B-1----:R-:W-:-:S04]  /*04f0*/  IMAD R3, R3, R15, RZ ;  /* 0x0000000f03037224 */ /* 0x002fc800078e02ff */
[----:B------:R-:W-:-:S04]  /*0500*/  IMAD.HI.U32 R16, R15, R3, R14 ;  /* 0x000000030f107227 */ /* 0x000fc800078e000e */
[----:B------:R-:W-:Y:S02]  /*0510*/  IMAD.MOV R15, RZ, RZ, -R10 ;  /* 0x000000ffff0f7224 */ /* 0x000fe400078e0a0a */
[----:B------:R-:W-:-:S05]  /*0520*/  IMAD.HI.U32 R3, R16, R13, RZ ;  /* 0x0000000d10037227 */ /* 0x000fca00078e00ff */
[----:B------:R-:W-:-:S05]  /*0530*/  IADD3 R8, PT, PT, -R3, RZ, RZ ;  /* 0x000000ff03087210 */ /* 0x000fca0007ffe1ff */
[----:B------:R-:W-:Y:S02]  /*0540*/  IMAD R9, R2, R8, R13 ;  /* 0x0000000802097224 */ /* 0x000fe400078e020d */
[----:B------:R-:W-:-:S03]  /*0550*/  VIADD R8, R12, 0xffffffe ;  /* 0x0ffffffe0c087836 */ /* 0x000fc60000000000 */
[----:B------:R-:W-:-:S13]  /*0560*/  ISETP.GE.U32.AND P0, PT, R9, R2, PT ;  /* 0x000000020900720c */ /* 0x000fda0003f06070 */
[----:B------:R-:W-:Y:S02]  /*0570*/  @P0 IADD3 R9, PT, PT, -R2, R9, RZ ;  /* 0x0000000902090210 */ /* 0x000fe40007ffe1ff */
[----:B------:R-:W-:Y:S02]  /*0580*/  @P0 IADD3 R3, PT, PT, R3, 0x1, RZ ;  /* 0x0000000103030810 */ /* 0x000fe40007ffe0ff */
[----:B------:R-:W-:Y:S02]  /*0590*/  ISETP.GE.U32.AND P1, PT, R9, R2, PT ;  /* 0x000000020900720c */ /* 0x000fe40003f26070 */
[----:B------:R0:W1:Y:S02]  /*05a0*/  F2I.FTZ.U32.TRUNC.NTZ R9, R8 ;  /* 0x0000000800097305 */ /* 0x000064000021f000 */
[----:B0-----:R-:W-:-:S09]  /*05b0*/  MOV R8, RZ ;  /* 0x000000ff00087202 */ /* 0x001fd20000000f00 */
[----:B------:R-:W-:Y:S02]  /*05c0*/  @P1 IADD3 R3, PT, PT, R3, 0x1, RZ ;  /* 0x0000000103031810 */ /* 0x000fe40007ffe0ff */
[----:B------:R-:W-:Y:S01]  /*05d0*/  @!P2 LOP3.LUT R3, RZ, R2, RZ, 0x33, !PT ;  /* 0x00000002ff03a212 */ /* 0x000fe200078e33ff */
[----:B-1----:R-:W-:Y:S01]  /*05e0*/  IMAD R15, R15, R9, RZ ;  /* 0x000000090f0f7224 */ /* 0x002fe200078e02ff */
[----:B------:R-:W-:-:S03]  /*05f0*/  ISETP.NE.U32.AND P2, PT, R10, RZ, PT ;  /* 0x000000ff0a00720c */ /* 0x000fc60003f45070 */
[----:B------:R-:W-:Y:S02]  /*0600*/  IMAD R11, R11, R3, RZ ;  /* 0x000000030b0b7224 */ /* 0x000fe400078e02ff */
[----:B------:R-:W-:-:S03]  /*0610*/  IMAD.HI.U32 R12, R9, R15, R8 ;  /* 0x0000000f090c7227 */ /* 0x000fc600078e0008 */
[----:B------:R-:W-:Y:S01]  /*0620*/  IADD3 R11, PT, PT, -R11, RZ, RZ ;  /* 0x000000ff0b0b7210 */ /* 0x000fe20007ffe1ff */
[----:B------:R-:W-:-:S04]  /*0630*/  IMAD R2, R2, R3, RZ ;  /* 0x0000000302027224 */ /* 0x000fc800078e02ff */
[----:B------:R-:W-:-:S04]  /*0640*/  IMAD R9, R10, R11, R13 ;  /* 0x0000000b0a097224 */ /* 0x000fc800078e020d */
[----:B------:R-:W-:-:S04]  /*0650*/  IMAD.HI.U32 R15, R12, R9, RZ ;  /* 0x000000090c0f7227 */ /* 0x000fc800078e00ff */
[----:B------:R-:W-:-:S04]  /*0660*/  IMAD.MOV R8, RZ, RZ, -R15 ;  /* 0x000000ffff087224 */ /* 0x000fc800078e0a0f */
[----:B------:R-:W-:-:S05]  /*0670*/  IMAD R9, R10, R8, R9 ;  /* 0x000000080a097224 */ /* 0x000fca00078e0209 */
[----:B------:R-:W-:-:S13]  /*0680*/  ISETP.GE.U32.AND P0, PT, R9, R10, PT ;  /* 0x0000000a0900720c */ /* 0x000fda0003f06070 */
[----:B------:R-:W-:Y:S02]  /*0690*/  @P0 IADD3 R9, PT, PT, -R10, R9, RZ ;  /* 0x000000090a090210 */ /* 0x000fe40007ffe1ff */
[----:B------:R-:W-:Y:S02]  /*06a0*/  @P0 IADD3 R15, PT, PT, R15, 0x1, RZ ;  /* 0x000000010f0f0810 */ /* 0x000fe40007ffe0ff */
[-C--:B------:R-:W-:Y:S02]  /*06b0*/  ISETP.GE.U32.AND P1, PT, R9, R10.reuse, PT ;  /* 0x0000000a0900720c */ /* 0x080fe40003f26070 */
[----:B------:R-:W0:Y:S11]  /*06c0*/  LDC.64 R8, c[0x0][0x3a0] ;  /* 0x0000e800ff087b82 */ /* 0x000e360000000a00 */
[----:B------:R-:W-:Y:S01]  /*06d0*/  @P1 VIADD R15, R15, 0x1 ;  /* 0x000000010f0f1836 */ /* 0x000fe20000000000 */
[----:B------:R-:W-:-:S05]  /*06e0*/  @!P2 LOP3.LUT R15, RZ, R10, RZ, 0x33, !PT ;  /* 0x0000000aff0fa212 */ /* 0x000fca00078e33ff */
[----:B------:R-:W-:-:S05]  /*06f0*/  IMAD R2, R10, R15, R2 ;  /* 0x0000000f0a027224 */ /* 0x000fca00078e0202 */
[----:B------:R-:W-:-:S05]  /*0700*/  IADD3 R11, PT, PT, -R2, R13, R0 ;  /* 0x0000000d020b7210 */ /* 0x000fca0007ffe100 */
[----:B0-----:R-:W-:-:S05]  /*0710*/  IMAD.WIDE.U32 R10, R11, 0x4, R8 ;  /* 0x000000040b0a7825 */ /* 0x001fca00078e0008 */
[----:B------:R-:W-:Y:S04]  /*0720*/  REDG.E.ADD.STRONG.GPU desc[UR8][R10.64], R17 ;  /* 0x000000110a00798e */ /* 0x000fe8000c12e108 */
[----:B------:R-:W2:Y:S02]  /*0730*/  LDG.E R2, desc[UR8][R4.64] ;  /* 0x0000000804027981 */ /* 0x000ea4000c1e1900 */
[----:B--2---:R-:W-:-:S05]  /*0740*/  IADD3 R13, PT, PT, R2, R15, R0 ;  /* 0x0000000f020d7210 */ /* 0x004fca0007ffe000 */
[----:B------:R-:W-:-:S05]  /*0750*/  IMAD.WIDE.U32 R12, R13, 0x4, R8 ;  /* 0x000000040d0c7825 */ /* 0x000fca00078e0008 */
[----:B------:R-:W-:Y:S04]  /*0760*/  REDG.E.ADD.STRONG.GPU desc[UR8][R12.64], R17 ;  /* 0x000000110c00798e */ /* 0x000fe8000c12e108 */
[----:B------:R-:W2:Y:S04]  /*0770*/  LDG.E R2, desc[UR8][R4.64] ;  /* 0x0000000804027981 */ /* 0x000ea8000c1e1900 */
[----:B------:R-:W3:Y:S01]  /*0780*/  LDG.E R6, desc[UR8][R6.64] ;  /* 0x0000000806067981 */ /* 0x000ee2000c1e1900 */
[----:B--2---:R-:W-:-:S04]  /*0790*/  IADD3 R3, PT, PT, R2, R3, R0 ;  /* 0x0000000302037210 */ /* 0x004fc80007ffe000 */
[----:B---3--:R-:W-:-:S05]  /*07a0*/  IADD3 R3, PT, PT, R6, R3, RZ ;  /* 0x0000000306037210 */ /* 0x008fca0007ffe0ff */
[----:B------:R-:W-:-:S05]  /*07b0*/  IMAD.WIDE.U32 R8, R3, 0x4, R8 ;  /* 0x0000000403087825 */ /* 0x000fca00078e0008 */
[----:B------:R-:W-:Y:S01]  /*07c0*/  REDG.E.ADD.STRONG.GPU desc[UR8][R8.64], R17 ;  /* 0x000000110800798e */ /* 0x000fe2000c12e108 */
[----:B------:R-:W-:Y:S05]  /*07d0*/  EXIT ;  /* 0x000000000000794d */ /* 0x000fea0003800000 */
.L_x_64:
        /* <DEDUP_REMOVED lines=10> */
.L_x_128:


//--------------------- .text._Z23get_organ_mask_accs_gpuPKhhPj --------------------------
	.section	.text._Z23get_organ_mask_accs_gpuPKhhPj,"ax",@progbits
	.align	128
        .global         _Z23get_organ_mask_accs_gpuPKhhPj
        .type           _Z23get_organ_mask_accs_gpuPKhhPj,@function
        .size           _Z23get_organ_mask_accs_gpuPKhhPj,(.L_x_129 - _Z23get_organ_mask_accs_gpuPKhhPj)
        .other          _Z23get_organ_mask_accs_gpuPKhhPj,@"STO_CUDA_ENTRY STV_DEFAULT"
_Z23get_organ_mask_accs_gpuPKhhPj:
.text._Z23get_organ_mask_accs_gpuPKhhPj:
[----:B------:R-:W-:Y:S01]  /*0000*/  LDC R1, c[0x0][0x37c] ;  /* 0x0000df00ff017b82 */ /* 0x000fe20000000800 */
[----:B------:R-:W0:Y:S07]  /*0010*/  S2R R5, SR_CTAID.X ;  /* 0x0000000000057919 */ /* 0x000e2e0000002500 */
[----:B------:R-:W0:Y:S01]  /*0020*/  S2UR UR5, SR_CTAID.Y ;  /* 0x00000000000579c3 */ /* 0x000e220000002600 */
[----:B------:R-:W1:Y:S01]  /*0030*/  LDCU.64 UR8, c[0x0][0x380] ;  /* 0x00007000ff0877ac */ /* 0x000e620008000a00 */
[----:B------:R-:W2:Y:S01]  /*0040*/  S2R R13, SR_TID.X ;  /* 0x00000000000d7919 */ /* 0x000ea20000002100 */
[----:B------:R-:W3:Y:S05]  /*0050*/  LDCU.64 UR6, c[0x0][0x358] ;  /* 0x00006b00ff0677ac */ /* 0x000eea0008000a00 */
[----:B------:R-:W0:Y:S01]  /*0060*/  LDC R11, c[0x0][0x370] ;  /* 0x0000dc00ff0b7b82 */ /* 0x000e220000000800 */
[----:B------:R-:W4:Y:S07]  /*0070*/  LDCU.U8 UR4, c[0x0][0x388] ;  /* 0x00007100ff0477ac */ /* 0x000f2e0008000000 */
[----:B------:R-:W2:Y:S08]  /*0080*/  LDC R4, c[0x0][0x360] ;  /* 0x0000d800ff047b82 */ /* 0x000eb00000000800 */
[----:B------:R-:W5:Y:S01]  /*0090*/  LDC.64 R6, c[0x0][0x390] ;  /* 0x0000e400ff067b82 */ /* 0x000f620000000a00 */
[----:B0-----:R-:W-:-:S04]  /*00a0*/  IMAD R0, R11, UR5, R5 ;  /* 0x000000050b007c24 */ /* 0x001fc8000f8e0205 */
[----:B--2---:R-:W-:-:S05]  /*00b0*/  IMAD R0, R0, R4, R13 ;  /* 0x0000000400007224 */ /* 0x004fca00078e020d */
[----:B-1----:R-:W-:-:S04]  /*00c0*/  IADD3 R2, P0, PT, R0, UR8, RZ ;  /* 0x0000000800027c10 */ /* 0x002fc8000ff1e0ff */
[----:B------:R-:W-:-:S05]  /*00d0*/  IADD3.X R3, PT, PT, RZ, UR9, RZ, P0, !PT ;  /* 0x00000009ff037c10 */ /* 0x000fca00087fe4ff */
[----:B---3--:R-:W2:Y:S01]  /*00e0*/  LDG.E.U8 R2, desc[UR6][R2.64] ;  /* 0x0000000602027981 */ /* 0x008ea2000c1e1100 */
[----:B----4-:R-:W-:Y:S01]  /*00f0*/  UPRMT UR4, UR4, 0x9910, URZ ;  /* 0x0000991004047896 */ /* 0x010fe200080000ff */
[----:B------:R-:W-:Y:S01]  /*0100*/  IADD3 R5, PT, PT, R4, R5, RZ ;  /* 0x0000000504057210 */ /* 0x000fe20007ffe0ff */
[----:B------:R-:W0:Y:S01]  /*0110*/  S2R R0, SR_LANEID ;  /* 0x0000000000007919 */ /* 0x000e220000000000 */
[----:B------:R-:W-:-:S03]  /*0120*/  IADD3 R11, PT, PT, R11, UR5, R4 ;  /* 0x000000050b0b7c10 */ /* 0x000fc6000fffe004 */
[--C-:B-----5:R-:W-:Y:S01]  /*0130*/  IMAD.WIDE.U32 R4, R5, 0x4, R6.reuse ;  /* 0x0000000405047825 */ /* 0x120fe200078e0006 */
[----:B--2---:R-:W-:Y:S01]  /*0140*/  ISETP.NE.AND P0, PT, R2, UR4, PT ;  /* 0x0000000402007c0c */ /* 0x004fe2000bf05270 */
[----:B------:R-:W-:Y:S02]  /*0150*/  VOTEU.ANY UR4, UPT, PT ;  /* 0x0000000000047886 */ /* 0x000fe400038e0100 */
[--C-:B------:R-:W-:Y:S01]  /*0160*/  IMAD.WIDE.U32 R2, R13, 0x4, R6.reuse ;  /* 0x000000040d027825 */ /* 0x100fe200078e0006 */
[----:B------:R-:W-:Y:S01]  /*0170*/  UFLO.U32 UR4, UR4 ;  /* 0x00000004000472bd */ /* 0x000fe200080e0000 */
[----:B------:R-:W-:Y:S02]  /*0180*/  SEL R9, RZ, 0x1, P0 ;  /* 0x00000001ff097807 */ /* 0x000fe40000000000 */
[----:B------:R-:W-:Y:S02]  /*0190*/  IMAD.WIDE.U32 R6, R11, 0x4, R6 ;  /* 0x000000040b067825 */ /* 0x000fe400078e0006 */
[----:B------:R-:W1:Y:S01]  /*01a0*/  REDUX.SUM UR8, R9 ;  /* 0x00000000090873c4 */ /* 0x000e62000000c000 */
[----:B0-----:R-:W-:Y:S01]  /*01b0*/  ISETP.EQ.U32.AND P0, PT, R0, UR4, PT ;  /* 0x0000000400007c0c */ /* 0x001fe2000bf02070 */
[----:B------:R-:W-:Y:S01]  /*01c0*/  REDG.E.ADD.STRONG.GPU desc[UR6][R2.64], R9 ;  /* 0x000000090200798e */ /* 0x000fe2000c12e106 */
[----:B-1----:R-:W-:-:S11]  /*01d0*/  MOV R13, UR8 ;  /* 0x00000008000d7c02 */ /* 0x002fd60008000f00 */
[----:B------:R-:W-:Y:S04]  /*01e0*/  @P0 REDG.E.ADD.STRONG.GPU desc[UR6][R4.64], R13 ;  /* 0x0000000d0400098e */ /* 0x000fe8000c12e106 */
[----:B------:R-:W-:Y:S01]  /*01f0*/  @P0 REDG.E.ADD.STRONG.GPU desc[UR6][R6.64], R13 ;  /* 0x0000000d0600098e */ /* 0x000fe2000c12e106 */
[----:B------:R-:W-:Y:S05]  /*0200*/  EXIT ;  /* 0x000000000000794d */ /* 0x000fea0003800000 */
.L_x_65:
        /* <DEDUP_REMOVED lines=15> */
.L_x_129:


//--------------------- .text._Z22detect_body_bounds_gpuPKbPjjjjjjj --------------------------
	.section	.text._Z22detect_body_bounds_gpuPKbPjjjjjjj,"ax",@progbits
	.align	128
        .global         _Z22detect_body_bounds_gpuPKbPjjjjjjj
        .type           _Z22detect_body_bounds_gpuPKbPjjjjjjj,@function
        .size           _Z22detect_body_bounds_gpuPKbPjjjjjjj,(.L_x_130 - _Z22detect_body_bounds_gpuPKbPjjjjjjj)
        .other          _Z22detect_body_bounds_gpuPKbPjjjjjjj,@"STO_CUDA_ENTRY STV_DEFAULT"
_Z22detect_body_bounds_gpuPKbPjjjjjjj:
.text._Z22detect_body_bounds_gpuPKbPjjjjjjj:
[----:B------:R-:W-:Y:S01]  /*0000*/  LDC R1, c[0x0][0x37c] ;  /* 0x0000df00ff017b82 */ /* 0x000fe20000000800 */
[----:B------:R-:W0:Y:S07]  /*0010*/  S2R R0, SR_TID.X ;  /* 0x0000000000007919 */ /* 0x000e2e0000002100 */
[----:B------:R-:W1:Y:S01]  /*0020*/  LDC R3, c[0x0][0x390] ;  /* 0x0000e400ff037b82 */ /* 0x000e620000000800 */
[----:B------:R-:W2:Y:S01]  /*0030*/  LDCU.64 UR6, c[0x0][0x358] ;  /* 0x00006b00ff0677ac */ /* 0x000ea20008000a00 */
[----:B------:R-:W-:Y:S01]  /*0040*/  BSSY.RECONVERGENT B0, `(.L_x_66) ;  /* 0x0000015000007945 */ /* 0x000fe20003800200 */
[----:B-1----:R-:W-:Y:S01]  /*0050*/  VIADD R13, R3, 0xffffffff ;  /* 0xffffffff030d7836 */ /* 0x002fe20000000000 */
[----:B0-----:R-:W-:-:S02]  /*0060*/  ISETP.NE.AND P0, PT, R0, RZ, PT ;  /* 0x000000ff0000720c */ /* 0x001fc40003f05270 */
[----:B------:R-:W-:-:S11]  /*0070*/  ISETP.GE.U32.AND P1, PT, R0, R3, PT ;  /* 0x000000030000720c */ /* 0x000fd60003f26070 */
[----:B--2---:R-:W-:Y:S05]  /*0080*/  @P0 BRA `(.L_x_67) ;  /* 0x0000000000400947 */ /* 0x004fea0003800000 */
[----:B------:R-:W0:Y:S01]  /*0090*/  S2R R5, SR_CTAID.X ;  /* 0x0000000000057919 */ /* 0x000e220000002500 */
[----:B------:R-:W0:Y:S08]  /*00a0*/  LDC R2, c[0x0][0x398] ;  /* 0x0000e600ff027b82 */ /* 0x000e300000000800 */
[----:B------:R-:W1:Y:S08]  /*00b0*/  LDC.64 R10, c[0x0][0x388] ;  /* 0x0000e200ff0a7b82 */ /* 0x000e700000000a00 */
[----:B------:R-:W2:Y:S01]  /*00c0*/  LDC R12, c[0x0][0x394] ;  /* 0x0000e500ff0c7b82 */ /* 0x000ea20000000800 */
[----:B0-----:R-:W-:-:S02]  /*00d0*/  IMAD.IADD R7, R5, 0x1, R2 ;  /* 0x0000000105077824 */ /* 0x001fc400078e0202 */
[----:B-1----:R-:W-:-:S04]  /*00e0*/  IMAD.WIDE.U32 R4, R5, 0x4, R10 ;  /* 0x0000000405047825 */ /* 0x002fc800078e000a */
[C---:B------:R-:W-:Y:S01]  /*00f0*/  IMAD.IADD R9, R7.reuse, 0x1, R2 ;  /* 0x0000000107097824 */ /* 0x040fe200078e0202 */
[----:B------:R0:W-:Y:S01]  /*0100*/  STG.E desc[UR6][R4.64], RZ ;  /* 0x000000ff04007986 */ /* 0x0001e2000c101906 */
[----:B------:R-:W-:-:S04]  /*0110*/  IMAD.WIDE.U32 R6, R7, 0x4, R10 ;  /* 0x0000000407067825 */ /* 0x000fc800078e000a */
[C---:B------:R-:W-:Y:S01]  /*0120*/  IMAD.IADD R15, R9.reuse, 0x1, R2 ;  /* 0x00000001090f7824 */ /* 0x040fe200078e0202 */
[----:B------:R0:W-:Y:S01]  /*0130*/  STG.E desc[UR6][R6.64], R13 ;  /* 0x0000000d06007986 */ /* 0x0001e2000c101906 */
[----:B------:R-:W-:-:S04]  /*0140*/  IMAD.WIDE.U32 R8, R9, 0x4, R10 ;  /* 0x0000000409087825 */ /* 0x000fc800078e000a */
[----:B------:R-:W-:Y:S01]  /*0150*/  IMAD.WIDE.U32 R10, R15, 0x4, R10 ;  /* 0x000000040f0a7825 */ /* 0x000fe200078e000a */
[----:B------:R0:W-:Y:S03]  /*0160*/  STG.E desc[UR6][R8.64], RZ ;  /* 0x000000ff08007986 */ /* 0x0001e6000c101906 */
[----:B--2---:R-:W-:-:S05]  /*0170*/  VIADD R15, R12, 0xffffffff ;  /* 0xffffffff0c0f7836 */ /* 0x004fca0000000000 */
[----:B------:R0:W-:Y:S02]  /*0180*/  STG.E desc[UR6][R10.64], R15 ;  /* 0x0000000f0a007986 */ /* 0x0001e4000c101906 */
.L_x_67:
[----:B------:R-:W-:Y:S05]  /*0190*/  BSYNC.RECONVERGENT B0 ;  /* 0x0000000000007941 */ /* 0x000fea0003800200 */
.L_x_66:
[----:B------:R-:W-:Y:S04]  /*01a0*/  BSSY.RECONVERGENT B0, `(.L_x_68) ;  /* 0x000011d000007945 */ /* 0x000fe80003800200 */
[----:B------:R-:W-:Y:S05]  /*01b0*/  @P1 BRA `(.L_x_69) ;  /* 0x00000010006c1947 */ /* 0x000fea0003800000 */
[----:B------:R-:W1:Y:S01]  /*01c0*/  LDC R2, c[0x0][0x394] ;  /* 0x0000e500ff027b82 */ /* 0x000e620000000800 */
[----:B------:R-:W-:Y:S01]  /*01d0*/  IMAD.MOV.U32 R21, RZ, RZ, RZ ;  /* 0x000000ffff157224 */ /* 0x000fe200078e00ff */
[----:B-1----:R-:W-:-:S13]  /*01e0*/  ISETP.NE.AND P1, PT, R2, RZ, PT ;  /* 0x000000ff0200720c */ /* 0x002fda0003f25270 */
[----:B------:R-:W-:Y:S05]  /*01f0*/  @!P1 BRA `(.L_x_70) ;  /* 0x0000001000449947 */ /* 0x000fea0003800000 */
[----:B0-----:R-:W0:Y:S01]  /*0200*/  S2R R9, SR_CTAID.X ;  /* 0x0000000000097919 */ /* 0x001e220000002500 */
[C---:B------:R-:W-:Y:S01]  /*0210*/  ISETP.GE.U32.AND P1, PT, R2.reuse, 0x10, PT ;  /* 0x000000100200780c */ /* 0x040fe20003f26070 */
[----:B------:R-:W-:Y:S01]  /*0220*/  IMAD.MOV.U32 R21, RZ, RZ, RZ ;  /* 0x000000ffff157224 */ /* 0x000fe200078e00ff */
[----:B------:R-:W-:Y:S01]  /*0230*/  LOP3.LUT R5, R2, 0xf, RZ, 0xc0, !PT ;  /* 0x0000000f02057812 */ /* 0x000fe200078ec0ff */
[----:B------:R-:W-:Y:S02]  /*0240*/  IMAD.MOV.U32 R7, RZ, RZ, RZ ;  /* 0x000000ffff077224 */ /* 0x000fe400078e00ff */
[----:B0-----:R-:W-:-:S08]  /*0250*/  IMAD R6, R9, R2, RZ ;  /* 0x0000000209067224 */ /* 0x001fd000078e02ff */
[----:B------:R-:W-:Y:S05]  /*0260*/  @!P1 BRA `(.L_x_71) ;  /* 0x0000000800589947 */ /* 0x000fea0003800000 */
[----:B------:R-:W-:Y:S01]  /*0270*/  LOP3.LUT R7, R2, 0xfffffff0, RZ, 0xc0, !PT ;  /* 0xfffffff002077812 */ /* 0x000fe200078ec0ff */
[C---:B------:R-:W-:Y:S01]  /*0280*/  IMAD R23, R6.reuse, R3, R3 ;  /* 0x0000000306177224 */ /* 0x040fe200078e0203 */
[----:B------:R-:W0:Y:S01]  /*0290*/  LDCU.64 UR4, c[0x0][0x380] ;  /* 0x00007000ff0477ac */ /* 0x000e220008000a00 */
[C---:B------:R-:W-:Y:S02]  /*02a0*/  VIADD R10, R6.reuse, 0x2 ;  /* 0x00000002060a7836 */ /* 0x040fe40000000000 */
[C---:B------:R-:W-:Y:S02]  /*02b0*/  VIADD R12, R6.reuse, 0x3 ;  /* 0x00000003060c7836 */ /* 0x040fe40000000000 */
[C---:B------:R-:W-:Y:S02]  /*02c0*/  VIADD R14, R6.reuse, 0x4 ;  /* 0x00000004060e7836 */ /* 0x040fe40000000000 */
[C---:B------:R-:W-:Y:S02]  /*02d0*/  VIADD R16, R6.reuse, 0x5 ;  /* 0x0000000506107836 */ /* 0x040fe40000000000 */
[----:B------:R-:W-:-:S02]  /*02e0*/  VIADD R18, R6, 0x6 ;  /* 0x0000000606127836 */ /* 0x000fc40000000000 */
[C---:B------:R-:W-:Y:S02]  /*02f0*/  VIADD R26, R6.reuse, 0x7 ;  /* 0x00000007061a7836 */ /* 0x040fe40000000000 */
        /* <DEDUP_REMOVED lines=8> */
[--C-:B------:R-:W-:Y:S02]  /*0380*/  IMAD R29, R6, R3, R0.reuse ;  /* 0x00000003061d7224 */ /* 0x100fe400078e0200 */
[----:B------:R-:W-:Y:S02]  /*0390*/  IMAD.MOV.U32 R21, RZ, RZ, RZ ;  /* 0x000000ffff157224 */ /* 0x000fe400078e00ff */
[----:B------:R-:W-:-:S02]  /*03a0*/  IMAD.IADD R8, R23, 0x1, R0 ;  /* 0x0000000117087824 */ /* 0x000fc400078e0200 */
[-CC-:B------:R-:W-:Y:S02]  /*03b0*/  IMAD R10, R10, R3.reuse, R0.reuse ;  /* 0x000000030a0a7224 */ /* 0x180fe400078e0200 */
[-CC-:B------:R-:W-:Y:S02]  /*03c0*/  IMAD R12, R12, R3.reuse, R0.reuse ;  /* 0x000000030c0c7224 */ /* 0x180fe400078e0200 */
[-CC-:B------:R-:W-:Y:S02]  /*03d0*/  IMAD R14, R14, R3.reuse, R0.reuse ;  /* 0x000000030e0e7224 */ /* 0x180fe400078e0200 */
[-CC-:B------:R-:W-:Y:S02]  /*03e0*/  IMAD R16, R16, R3.reuse, R0.reuse ;  /* 0x0000000310107224 */ /* 0x180fe400078e0200 */
[-CC-:B------:R-:W-:Y:S02]  /*03f0*/  IMAD R18, R18, R3.reuse, R0.reuse ;  /* 0x0000000312127224 */ /* 0x180fe400078e0200 */
[----:B------:R-:W-:-:S02]  /*0400*/  IMAD R26, R26, R3, R0 ;  /* 0x000000031a1a7224 */ /* 0x000fc400078e0200 */
[-CC-:B------:R-:W-:Y:S02]  /*0410*/  IMAD R28, R28, R3.reuse, R0.reuse ;  /* 0x000000031c1c7224 */ /* 0x180fe400078e0200 */
[-CC-:B------:R-:W-:Y:S02]  /*0420*/  IMAD R9, R9, R3.reuse, R0.reuse ;  /* 0x0000000309097224 */ /* 0x180fe400078e0200 */
[-CC-:B------:R-:W-:Y:S02]  /*0430*/  IMAD R11, R11, R3.reuse, R0.reuse ;  /* 0x000000030b0b7224 */ /* 0x180fe400078e0200 */
[-CC-:B------:R-:W-:Y:S02]  /*0440*/  IMAD R13, R13, R3.reuse, R0.reuse ;  /* 0x000000030d0d7224 */ /* 0x180fe400078e0200 */
[-CC-:B------:R-:W-:Y:S02]  /*0450*/  IMAD R15, R15, R3.reuse, R0.reuse ;  /* 0x000000030f0f7224 */ /* 0x180fe400078e0200 */
[----:B------:R-:W-:-:S02]  /*0460*/  IMAD R17, R17, R3, R0 ;  /* 0x0000000311117224 */ /* 0x000fc400078e0200 */
[-CC-:B------:R-:W-:Y:S02]  /*0470*/  IMAD R19, R19, R3.reuse, R0.reuse ;  /* 0x0000000313137224 */ /* 0x180fe400078e0200 */
[----:B------:R-:W-:Y:S02]  /*0480*/  IMAD R27, R27, R3, R0 ;  /* 0x000000031b1b7224 */ /* 0x000fe400078e0200 */
[----:B0-----:R-:W-:-:S07]  /*0490*/  IMAD.MOV R4, RZ, RZ, -R7 ;  /* 0x000000ffff047224 */ /* 0x001fce00078e0a07 */
.L_x_72:
[----:B------:R-:W-:-:S05]  /*04a0*/  IADD3 R24, P1, PT, R29, UR4, RZ ;  /* 0x000000041d187c10 */ /* 0x000fca000ff3e0ff */
[----:B------:R-:W-:-:S05]  /*04b0*/  IMAD.X R25, RZ, RZ, UR5, P1 ;  /* 0x00000005ff197e24 */ /* 0x000fca00088e06ff */
[----:B------:R-:W2:Y:S02]  /*04c0*/  LDG.E.U8 R24, desc[UR6][R24.64] ;  /* 0x0000000618187981 */ /* 0x000ea4000c1e1100 */
[----:B--2---:R-:W-:-:S04]  /*04d0*/  ISETP.NE.AND P1, PT, R24, RZ, PT ;  /* 0x000000ff1800720c */ /* 0x004fc80003f25270 */
[----:B------:R-:W-:Y:S02]  /*04e0*/  FSEL R22, RZ, 1, P1 ;  /* 0x3f800000ff167808 */ /* 0x000fe40000800000 */
[----:B------:R-:W-:-:S03]  /*04f0*/  IADD3 R20, P1, PT, R8, UR4, RZ ;  /* 0x0000000408147c10 */ /* 0x000fc6000ff3e0ff */
[----:B------:R-:W-:Y:S02]  /*0500*/  FADD R23, R22, R21 ;  /* 0x0000001516177221 */ /* 0x000fe40000000000 */
        /* <DEDUP_REMOVED lines=85> */
[----:B------:R-:W2:Y:S01]  /*0a60*/  LDG.E.U8 R24, desc[UR6][R24.64] ;  /* 0x0000000618187981 */ /* 0x000ea2000c1e1100 */
[----:B------:R-:W-:Y:S02]  /*0a70*/  VIADD R4, R4, 0x10 ;  /* 0x0000001004047836 */ /* 0x000fe40000000000 */
[C---:B------:R-:W-:Y:S02]  /*0a80*/  IMAD R29, R3.reuse, 0x10, R29 ;  /* 0x00000010031d7824 */ /* 0x040fe400078e021d */
[C---:B------:R-:W-:Y:S02]  /*0a90*/  IMAD R8, R3.reuse, 0x10, R8 ;  /* 0x0000001003087824 */ /* 0x040fe400078e0208 */
[C---:B------:R-:W-:Y:S02]  /*0aa0*/  IMAD R10, R3.reuse, 0x10, R10 ;  /* 0x00000010030a7824 */ /* 0x040fe400078e020a */
[C---:B------:R-:W-:Y:S02]  /*0ab0*/  IMAD R12, R3.reuse, 0x10, R12 ;  /* 0x00000010030c7824 */ /* 0x040fe400078e020c */
[----:B------:R-:W-:-:S02]  /*0ac0*/  IMAD R14, R3, 0x10, R14 ;  /* 0x00000010030e7824 */ /* 0x000fc400078e020e */
[C---:B------:R-:W-:Y:S02]  /*0ad0*/  IMAD R16, R3.reuse, 0x10, R16 ;  /* 0x0000001003107824 */ /* 0x040fe400078e0210 */
        /* <DEDUP_REMOVED lines=9> */
[----:B------:R-:W-:Y:S01]  /*0b70*/  IMAD R27, R3, 0x10, R27 ;  /* 0x00000010031b7824 */ /* 0x000fe200078e021b */
[----:B--2---:R-:W-:-:S04]  /*0b80*/  ISETP.NE.AND P1, PT, R24, RZ, PT ;  /* 0x000000ff1800720c */ /* 0x004fc80003f25270 */
[----:B------:R-:W-:Y:S02]  /*0b90*/  FSEL R21, RZ, 1, P1 ;  /* 0x3f800000ff157808 */ /* 0x000fe40000800000 */
[----:B------:R-:W-:-:S03]  /*0ba0*/  ISETP.NE.AND P1, PT, R4, RZ, PT ;  /* 0x000000ff0400720c */ /* 0x000fc60003f25270 */
[----:B------:R-:W-:-:S10]  /*0bb0*/  FADD R21, R20, R21 ;  /* 0x0000001514157221 */ /* 0x000fd40000000000 */
[----:B------:R-:W-:Y:S05]  /*0bc0*/  @P1 BRA `(.L_x_72) ;  /* 0xfffffff800341947 */ /* 0x000fea000383ffff */
.L_x_71:
[----:B------:R-:W-:-:S13]  /*0bd0*/  ISETP.NE.AND P1, PT, R5, RZ, PT ;  /* 0x000000ff0500720c */ /* 0x000fda0003f25270 */
[----:B------:R-:W-:Y:S05]  /*0be0*/  @!P1 BRA `(.L_x_70) ;  /* 0x0000000400c89947 */ /* 0x000fea0003800000 */
[----:B------:R-:W-:Y:S02]  /*0bf0*/  ISETP.GE.U32.AND P2, PT, R5, 0x8, PT ;  /* 0x000000080500780c */ /* 0x000fe40003f46070 */
[----:B------:R-:W-:-:S04]  /*0c00*/  LOP3.LUT R20, R2, 0x7, RZ, 0xc0, !PT ;  /* 0x0000000702147812 */ /* 0x000fc800078ec0ff */
[----:B------:R-:W-:-:S07]  /*0c10*/  ISETP.NE.AND P1, PT, R20, RZ, PT ;  /* 0x000000ff1400720c */ /* 0x000fce0003f25270 */
[----:B------:R-:W-:Y:S06]  /*0c20*/  @!P2 BRA `(.L_x_73) ;  /* 0x0000000000eca947 */ /* 0x000fec0003800000 */
[----:B------:R-:W0:Y:S01]  /*0c30*/  LDCU.64 UR4, c[0x0][0x380] ;  /* 0x00007000ff0477ac */ /* 0x000e220008000a00 */
[----:B------:R-:W-:-:S04]  /*0c40*/  IMAD.IADD R4, R6, 0x1, R7 ;  /* 0x0000000106047824 */ /* 0x000fc800078e0207 */
[----:B------:R-:W-:-:S04]  /*0c50*/  IMAD R4, R4, R3, R0 ;  /* 0x0000000304047224 */ /* 0x000fc800078e0200 */
[C---:B------:R-:W-:Y:S01]  /*0c60*/  IMAD.IADD R16, R4.reuse, 0x1, R3 ;  /* 0x0000000104107824 */ /* 0x040fe200078e0203 */
[----:B0-----:R-:W-:-:S03]  /*0c70*/  IADD3 R14, P2, PT, R4, UR4, RZ ;  /* 0x00000004040e7c10 */ /* 0x001fc6000ff5e0ff */
[C---:B------:R-:W-:Y:S01]  /*0c80*/  IMAD.IADD R4, R16.reuse, 0x1, R3 ;  /* 0x0000000110047824 */ /* 0x040fe200078e0203 */
[----:B------:R-:W-:Y:S01]  /*0c90*/  IADD3 R16, P3, PT, R16, UR4, RZ ;  /* 0x0000000410107c10 */ /* 0x000fe2000ff7e0ff */
[----:B------:R-:W-:-:S03]  /*0ca0*/  IMAD.X R15, RZ, RZ, UR5, P2 ;  /* 0x00000005ff0f7e24 */ /* 0x000fc600090e06ff */
[C---:B------:R-:W-:Y:S01]  /*0cb0*/  IADD3 R10, P2, PT, R4.reuse, UR4, RZ ;  /* 0x00000004040a7c10 */ /* 0x040fe2000ff5e0ff */
[--C-:B------:R-:W-:Y:S02]  /*0cc0*/  IMAD.IADD R8, R4, 0x1, R3.reuse ;  /* 0x0000000104087824 */ /* 0x100fe400078e0203 */
[----:B------:R-:W-:Y:S01]  /*0cd0*/  IMAD.X R17, RZ, RZ, UR5, P3 ;  /* 0x00000005ff117e24 */ /* 0x000fe200098e06ff */
[----:B------:R0:W2:Y:S01]  /*0ce0*/  LDG.E.U8 R18, desc[UR6][R14.64] ;  /* 0x000000060e127981 */ /* 0x0000a2000c1e1100 */
[----:B------:R-:W-:Y:S01]  /*0cf0*/  IMAD.X R11, RZ, RZ, UR5, P2 ;  /* 0x00000005ff0b7e24 */ /* 0x000fe200090e06ff */
[C---:B------:R-:W-:Y:S01]  /*0d00*/  IADD3 R4, P2, PT, R8.reuse, UR4, RZ ;  /* 0x0000000408047c10 */ /* 0x040fe2000ff5e0ff */
[--C-:B------:R-:W-:Y:S01]  /*0d10*/  IMAD.IADD R8, R8, 0x1, R3.reuse ;  /* 0x0000000108087824 */ /* 0x100fe200078e0203 */
[----:B------:R1:W3:Y:S03]  /*0d20*/  LDG.E.U8 R19, desc[UR6][R16.64] ;  /* 0x0000000610137981 */ /* 0x0002e6000c1e1100 */
[C-C-:B------:R-:W-:Y:S01]  /*0d30*/  IMAD.IADD R22, R8.reuse, 0x1, R3.reuse ;  /* 0x0000000108167824 */ /* 0x140fe200078e0203 */
[----:B------:R-:W4:Y:S01]  /*0d40*/  LDG.E.U8 R10, desc[UR6][R10.64] ;  /* 0x000000060a0a7981 */ /* 0x000f22000c1e1100 */
[----:B------:R-:W-:Y:S01]  /*0d50*/  IMAD.X R5, RZ, RZ, UR5, P2 ;  /* 0x00000005ff057e24 */ /* 0x000fe200090e06ff */
[----:B------:R-:W-:Y:S01]  /*0d60*/  IADD3 R12, P2, PT, R8, UR4, RZ ;  /* 0x00000004080c7c10 */ /* 0x000fe2000ff5e0ff */
[C---:B------:R-:W-:Y:S01]  /*0d70*/  IMAD.IADD R24, R22.reuse, 0x1, R3 ;  /* 0x0000000116187824 */ /* 0x040fe200078e0203 */
[----:B------:R-:W-:-:S02]  /*0d80*/  IADD3 R8, P3, PT, R22, UR4, RZ ;  /* 0x0000000416087c10 */ /* 0x000fc4000ff7e0ff */
[----:B------:R5:W4:Y:S01]  /*0d90*/  LDG.E.U8 R22, desc[UR6][R4.64] ;  /* 0x0000000604167981 */ /* 0x000b22000c1e1100 */
[----:B------:R-:W-:Y:S01]  /*0da0*/  IMAD.X R13, RZ, RZ, UR5, P2 ;  /* 0x00000005ff0d7e24 */ /* 0x000fe200090e06ff */
[C---:B0-----:R-:W-:Y:S01]  /*0db0*/  IADD3 R14, P2, PT, R24.reuse, UR4, RZ ;  /* 0x00000004180e7c10 */ /* 0x041fe2000ff5e0ff */
[----:B------:R-:W-:Y:S02]  /*0dc0*/  IMAD.IADD R24, R24, 0x1, R3 ;  /* 0x0000000118187824 */ /* 0x000fe400078e0203 */
[----:B------:R-:W-:Y:S01]  /*0dd0*/  IMAD.X R9, RZ, RZ, UR5, P3 ;  /* 0x00000005ff097e24 */ /* 0x000fe200098e06ff */
[----:B------:R-:W4:Y:S01]  /*0de0*/  LDG.E.U8 R12, desc[UR6][R12.64] ;  /* 0x000000060c0c7981 */ /* 0x000f22000c1e1100 */
[----:B------:R-:W-:Y:S01]  /*0df0*/  IMAD.X R15, RZ, RZ, UR5, P2 ;  /* 0x00000005ff0f7e24 */ /* 0x000fe200090e06ff */
[----:B-1----:R-:W-:Y:S02]  /*0e00*/  IADD3 R16, P3, PT, R24, UR4, RZ ;  /* 0x0000000418107c10 */ /* 0x002fe4000ff7e0ff */
[----:B------:R0:W4:Y:S03]  /*0e10*/  LDG.E.U8 R8, desc[UR6][R8.64] ;  /* 0x0000000608087981 */ /* 0x000126000c1e1100 */
[----:B------:R-:W-:Y:S01]  /*0e20*/  IMAD.X R17, RZ, RZ, UR5, P3 ;  /* 0x00000005ff117e24 */ /* 0x000fe200098e06ff */
[----:B------:R-:W4:Y:S04]  /*0e30*/  LDG.E.U8 R14, desc[UR6][R14.64] ;  /* 0x000000060e0e7981 */ /* 0x000f28000c1e1100 */
[----:B------:R-:W4:Y:S01]  /*0e40*/  LDG.E.U8 R16, desc[UR6][R16.64] ;  /* 0x0000000610107981 */ /* 0x000f22000c1e1100 */
[----:B------:R-:W-:Y:S01]  /*0e50*/  VIADD R7, R7, 0x8 ;  /* 0x0000000807077836 */ /* 0x000fe20000000000 */
[----:B--2---:R-:W-:-:S02]  /*0e60*/  ISETP.NE.AND P2, PT, R18, RZ, PT ;  /* 0x000000ff1200720c */ /* 0x004fc40003f45270 */
[----:B---3--:R-:W-:Y:S02]  /*0e70*/  ISETP.NE.AND P3, PT, R19, RZ, PT ;  /* 0x000000ff1300720c */ /* 0x008fe40003f65270 */
[----:B-----5:R-:W-:Y:S02]  /*0e80*/  FSEL R4, RZ, 1, P2 ;  /* 0x3f800000ff047808 */ /* 0x020fe40001000000 */
[----:B----4-:R-:W-:Y:S02]  /*0e90*/  ISETP.NE.AND P2, PT, R10, RZ, PT ;  /* 0x000000ff0a00720c */ /* 0x010fe40003f45270 */
[----:B------:R-:W-:Y:S01]  /*0ea0*/  FSEL R5, RZ, 1, P3 ;  /* 0x3f800000ff057808 */ /* 0x000fe20001800000 */
[----:B------:R-:W-:Y:S01]  /*0eb0*/  FADD R4, R21, R4 ;  /* 0x0000000415047221 */ /* 0x000fe20000000000 */
[----:B0-----:R-:W-:Y:S02]  /*0ec0*/  FSEL R9, RZ, 1, P2 ;  /* 0x3f800000ff097808 */ /* 0x001fe40001000000 */
[----:B------:R-:W-:Y:S01]  /*0ed0*/  ISETP.NE.AND P3, PT, R22, RZ, PT ;  /* 0x000000ff1600720c */ /* 0x000fe20003f65270 */
[----:B------:R-:W-:-:S03]  /*0ee0*/  FADD R4, R4, R5 ;  /* 0x0000000504047221 */ /* 0x000fc60000000000 */
[----:B------:R-:W-:Y:S01]  /*0ef0*/  FSEL R5, RZ, 1, P3 ;  /* 0x3f800000ff057808 */ /* 0x000fe20001800000 */
[----:B------:R-:W-:Y:S01]  /*0f00*/  FADD R4, R4, R9 ;  /* 0x0000000904047221 */ /* 0x000fe20000000000 */
[----:B------:R-:W-:-:S03]  /*0f10*/  ISETP.NE.AND P2, PT, R12, RZ, PT ;  /* 0x000000ff0c00720c */ /* 0x000fc60003f45270 */
[----:B------:R-:W-:Y:S01]  /*0f20*/  FADD R4, R4, R5 ;  /* 0x0000000504047221 */ /* 0x000fe20000000000 */
[----:B------:R-:W-:Y:S02]  /*0f30*/  ISETP.NE.AND P3, PT, R8, RZ, PT ;  /* 0x000000ff0800720c */ /* 0x000fe40003f65270 */
[----:B------:R-:W-:Y:S02]  /*0f40*/  FSEL R9, RZ, 1, P2 ;  /* 0x3f800000ff097808 */ /* 0x000fe40001000000 */
[----:B------:R-:W-:Y:S02]  /*0f50*/  ISETP.NE.AND P2, PT, R14, RZ, PT ;  /* 0x000000ff0e00720c */ /* 0x000fe40003f45270 */
[----:B------:R-:W-:Y:S01]  /*0f60*/  FSEL R5, RZ, 1, P3 ;  /* 0x3f800000ff057808 */ /* 0x000fe20001800000 */
[----:B------:R-:W-:Y:S01]  /*0f70*/  FADD R4, R4, R9 ;  /* 0x0000000904047221 */ /* 0x000fe20000000000 */
[----:B------:R-:W-:Y:S02]  /*0f80*/  ISETP.NE.AND P3, PT, R16, RZ, PT ;  /* 0x000000ff1000720c */ /* 0x000fe40003f65270 */
[----:B------:R-:W-:Y:S01]  /*0f90*/  FSEL R9, RZ, 1, P2 ;  /* 0x3f800000ff097808 */ /* 0x000fe20001000000 */
[----:B------:R-:W-:Y:S01]  /*0fa0*/  FADD R4, R4, R5 ;  /* 0x0000000504047221 */ /* 0x000fe20000000000 */
[----:B------:R-:W-:-:S03]  /*0fb0*/  FSEL R21, RZ, 1, P3 ;  /* 0x3f800000ff157808 */ /* 0x000fc60001800000 */
[----:B------:R-:W-:-:S04]  /*0fc0*/  FADD R4, R4, R9 ;  /* 0x0000000904047221 */ /* 0x000fc80000000000 */
[----:B------:R-:W-:-:S07]  /*0fd0*/  FADD R21, R4, R21 ;  /* 0x0000001504157221 */ /* 0x000fce0000000000 */
.L_x_73:
        /* <DEDUP_REMOVED lines=8> */
[----:B------:R-:W-:-:S04]  /*1060*/  IMAD.IADD R8, R4, 0x1, R3 ;  /* 0x0000000104087824 */ /* 0x000fc800078e0203 */
[----:B------:R-:W-:Y:S01]  /*1070*/  IMAD.IADD R12, R8, 0x1, R3 ;  /* 0x00000001080c7824 */ /* 0x000fe200078e0203 */
[----:B0-----:R-:W-:Y:S02]  /*1080*/  IADD3 R4, P2, PT, R4, UR4, RZ ;  /* 0x0000000404047c10 */ /* 0x001fe4000ff5e0ff */
[----:B------:R-:W-:-:S03]  /*1090*/  IADD3 R8, P3, PT, R8, UR4, RZ ;  /* 0x0000000408087c10 */ /* 0x000fc6000ff7e0ff */
[----:B------:R-:W-:Y:S01]  /*10a0*/  IMAD.X R5, RZ, RZ, UR5, P2 ;  /* 0x00000005ff057e24 */ /* 0x000fe200090e06ff */
[C---:B------:R-:W-:Y:S01]  /*10b0*/  IADD3 R10, P2, PT, R12.reuse, UR4, RZ ;  /* 0x000000040c0a7c10 */ /* 0x040fe2000ff5e0ff */
[----:B------:R-:W-:Y:S02]  /*10c0*/  IMAD.IADD R12, R12, 0x1, R3 ;  /* 0x000000010c0c7824 */ /* 0x000fe400078e0203 */
[----:B------:R-:W-:Y:S01]  /*10d0*/  IMAD.X R9, RZ, RZ, UR5, P3 ;  /* 0x00000005ff097e24 */ /* 0x000fe200098e06ff */
[----:B------:R-:W2:Y:S01]  /*10e0*/  LDG.E.U8 R4, desc[UR6][R4.64] ;  /* 0x0000000604047981 */ /* 0x000ea2000c1e1100 */
[----:B------:R-:W-:Y:S01]  /*10f0*/  IMAD.X R11, RZ, RZ, UR5, P2 ;  /* 0x00000005ff0b7e24 */ /* 0x000fe200090e06ff */
[----:B------:R-:W-:Y:S02]  /*1100*/  IADD3 R12, P3, PT, R12, UR4, RZ ;  /* 0x000000040c0c7c10 */ /* 0x000fe4000ff7e0ff */
[----:B------:R-:W3:Y:S03]  /*1110*/  LDG.E.U8 R8, desc[UR6][R8.64] ;  /* 0x0000000608087981 */ /* 0x000ee6000c1e1100 */
[----:B------:R-:W-:Y:S01]  /*1120*/  IMAD.X R13, RZ, RZ, UR5, P3 ;  /* 0x00000005ff0d7e24 */ /* 0x000fe200098e06ff */
[----:B------:R-:W4:Y:S04]  /*1130*/  LDG.E.U8 R10, desc[UR6][R10.64] ;  /* 0x000000060a0a7981 */ /* 0x000f28000c1e1100 */
[----:B------:R-:W5:Y:S01]  /*1140*/  LDG.E.U8 R12, desc[UR6][R12.64] ;  /* 0x000000060c0c7981 */ /* 0x000f62000c1e1100 */
[----:B------:R-:W-:Y:S01]  /*1150*/  VIADD R7, R7, 0x4 ;  /* 0x0000000407077836 */ /* 0x000fe20000000000 */
[----:B--2---:R-:W-:-:S02]  /*1160*/  ISETP.NE.AND P2, PT, R4, RZ, PT ;  /* 0x000000ff0400720c */ /* 0x004fc40003f45270 */
[----:B---3--:R-:W-:Y:S02]  /*1170*/  ISETP.NE.AND P3, PT, R8, RZ, PT ;  /* 0x000000ff0800720c */ /* 0x008fe40003f65270 */
[----:B------:R-:W-:Y:S02]  /*1180*/  FSEL R14, RZ, 1, P2 ;  /* 0x3f800000ff0e7808 */ /* 0x000fe40001000000 */
[----:B----4-:R-:W-:Y:S02]  /*1190*/  ISETP.NE.AND P2, PT, R10, RZ, PT ;  /* 0x000000ff0a00720c */ /* 0x010fe40003f45270 */
[----:B------:R-:W-:Y:S01]  /*11a0*/  FSEL R5, RZ, 1, P3 ;  /* 0x3f800000ff057808 */ /* 0x000fe20001800000 */
[----:B------:R-:W-:Y:S01]  /*11b0*/  FADD R14, R21, R14 ;  /* 0x0000000e150e7221 */ /* 0x000fe20000000000 */
[----:B-----5:R-:W-:Y:S02]  /*11c0*/  ISETP.NE.AND P3, PT, R12, RZ, PT ;  /* 0x000000ff0c00720c */ /* 0x020fe40003f65270 */
[----:B------:R-:W-:Y:S01]  /*11d0*/  FSEL R4, RZ, 1, P2 ;  /* 0x3f800000ff047808 */ /* 0x000fe20001000000 */
[----:B------:R-:W-:Y:S01]  /*11e0*/  FADD R5, R14, R5 ;  /* 0x000000050e057221 */ /* 0x000fe20000000000 */
[----:B------:R-:W-:-:S03]  /*11f0*/  FSEL R21, RZ, 1, P3 ;  /* 0x3f800000ff157808 */ /* 0x000fc60001800000 */
[----:B------:R-:W-:-:S04]  /*1200*/  FADD R4, R5, R4 ;  /* 0x0000000405047221 */ /* 0x000fc80000000000 */
[----:B------:R-:W-:-:S07]  /*1210*/  FADD R21, R4, R21 ;  /* 0x0000001504157221 */ /* 0x000fce0000000000 */
.L_x_74:
[----:B------:R-:W-:Y:S05]  /*1220*/  @!P1 BRA `(.L_x_70) ;  /* 0x0000000000389947 */ /* 0x000fea0003800000 */
[----:B------:R-:W-:Y:S01]  /*1230*/  IMAD.IADD R6, R6, 0x1, R7 ;  /* 0x0000000106067824 */ /* 0x000fe200078e0207 */
[----:B------:R-:W0:Y:S01]  /*1240*/  LDCU.64 UR4, c[0x0][0x380] ;  /* 0x00007000ff0477ac */ /* 0x000e220008000a00 */
[----:B------:R-:W-:Y:S02]  /*1250*/  IMAD.MOV R2, RZ, RZ, -R2 ;  /* 0x000000ffff027224 */ /* 0x000fe400078e0a02 */
[----:B------:R-:W-:-:S07]  /*1260*/  IMAD R6, R6, R3, R0 ;  /* 0x0000000306067224 */ /* 0x000fce00078e0200 */
.L_x_75:
[----:B0-----:R-:W-:-:S05]  /*1270*/  IADD3 R4, P1, PT, R6, UR4, RZ ;  /* 0x0000000406047c10 */ /* 0x001fca000ff3e0ff */
[----:B------:R-:W-:-:S05]  /*1280*/  IMAD.X R5, RZ, RZ, UR5, P1 ;  /* 0x00000005ff057e24 */ /* 0x000fca00088e06ff */
[----:B------:R-:W2:Y:S01]  /*1290*/  LDG.E.U8 R4, desc[UR6][R4.64] ;  /* 0x0000000604047981 */ /* 0x000ea2000c1e1100 */
[----:B------:R-:W-:Y:S02]  /*12a0*/  VIADD R2, R2, 0x1 ;  /* 0x0000000102027836 */ /* 0x000fe40000000000 */
[----:B------:R-:W-:-:S03]  /*12b0*/  IMAD.IADD R6, R6, 0x1, R3 ;  /* 0x0000000106067824 */ /* 0x000fc600078e0203 */
[----:B------:R-:W-:Y:S02]  /*12c0*/  ISETP.NE.AND P2, PT, R2, RZ, PT ;  /* 0x000000ff0200720c */ /* 0x000fe40003f45270 */
[----:B--2---:R-:W-:-:S04]  /*12d0*/  ISETP.NE.AND P1, PT, R4, RZ, PT ;  /* 0x000000ff0400720c */ /* 0x004fc80003f25270 */
[----:B------:R-:W-:-:S05]  /*12e0*/  FSEL R8, RZ, 1, P1 ;  /* 0x3f800000ff087808 */ /* 0x000fca0000800000 */
[----:B------:R-:W-:Y:S02]  /*12f0*/  FADD R21, R8, R21 ;  /* 0x0000001508157221 */ /* 0x000fe40000000000 */
[----:B------:R-:W-:Y:S05]  /*1300*/  @P2 BRA `(.L_x_75) ;  /* 0xfffffffc00d82947 */ /* 0x000fea000383ffff */
.L_x_70:
[----:B------:R-:W1:Y:S01]  /*1310*/  S2UR UR5, SR_CgaCtaId ;  /* 0x00000000000579c3 */ /* 0x000e620000008800 */
[----:B------:R-:W2:Y:S01]  /*1320*/  F2I.U32.TRUNC.NTZ R21, R21 ;  /* 0x0000001500157305 */ /* 0x000ea2000020f000 */
[----:B------:R-:W-:Y:S02]  /*1330*/  UMOV UR4, 0x400 ;  /* 0x0000040000047882 */ /* 0x000fe40000000000 */
[----:B-1----:R-:W-:-:S06]  /*1340*/  ULEA UR4, UR5, UR4, 0x18 ;  /* 0x0000000405047291 */ /* 0x002fcc000f8ec0ff */
[----:B------:R-:W-:-:S05]  /*1350*/  LEA R2, R0, UR4, 0x2 ;  /* 0x0000000400027c11 */ /* 0x000fca000f8e10ff */
[----:B--2---:R1:W-:Y:S02]  /*1360*/  STS [R2], R21 ;  /* 0x0000001502007388 */ /* 0x0043e40000000800 */
.L_x_69:
[----:B------:R-:W-:Y:S05]  /*1370*/  BSYNC.RECONVERGENT B0 ;  /* 0x0000000000007941 */ /* 0x000fea0003800200 */
.L_x_68:
[----:B------:R-:W2:Y:S01]  /*1380*/  LDCU UR8, c[0x0][0x394] ;  /* 0x00007280ff0877ac */ /* 0x000ea20008000800 */
[----:B------:R-:W-:Y:S01]  /*1390*/  BSSY.RECONVERGENT B0, `(.L_x_76) ;  /* 0x00000fe000007945 */ /* 0x000fe20003800200 */
[----:B--2---:R-:W-:-:S13]  /*13a0*/  ISETP.GE.U32.AND P1, PT, R0, UR8, PT ;  /* 0x0000000800007c0c */ /* 0x004fda000bf26070 */
[----:B------:R-:W-:Y:S05]  /*13b0*/  @P1 BRA `(.L_x_77) ;  /* 0x0000000c00ec1947 */ /* 0x000fea0003800000 */
[----:B------:R-:W-:Y:S01]  /*13c0*/  ISETP.NE.AND P1, PT, R3, RZ, PT ;  /* 0x000000ff0300720c */ /* 0x000fe20003f25270 */
[----:B0-----:R-:W-:-:S12]  /*13d0*/  IMAD.MOV.U32 R5, RZ, RZ, RZ ;  /* 0x000000ffff057224 */ /* 0x001fd800078e00ff */
[----:B------:R-:W-:Y:S05]  /*13e0*/  @!P1 BRA `(.L_x_78) ;  /* 0x0000000c00c49947 */ /* 0x000fea0003800000 */
[----:B------:R-:W0:Y:S01]  /*13f0*/  S2R R7, SR_CTAID.X ;  /* 0x0000000000077919 */ /* 0x000e220000002500 */
[C---:B-1----:R-:W-:Y:S01]  /*1400*/  VIADD R2, R3.reuse, 0xffffffff ;  /* 0xffffffff03027836 */ /* 0x042fe20000000000 */
[----:B------:R-:W-:Y:S01]  /*1410*/  LOP3.LUT R4, R3, 0xf, RZ, 0xc0, !PT ;  /* 0x0000000f03047812 */ /* 0x000fe200078ec0ff */
[----:B------:R-:W-:Y:S02]  /*1420*/  IMAD.MOV.U32 R5, RZ, RZ, RZ ;  /* 0x000000ffff057224 */ /* 0x000fe400078e00ff */
[----:B------:R-:W-:Y:S01]  /*1430*/  IMAD.MOV.U32 R6, RZ, RZ, RZ ;  /* 0x000000ffff067224 */ /* 0x000fe200078e00ff */
[----:B------:R-:W-:Y:S02]  /*1440*/  ISETP.GE.U32.AND P2, PT, R2, 0xf, PT ;  /* 0x0000000f0200780c */ /* 0x000fe40003f46070 */
[----:B------:R-:W-:Y:S01]  /*1450*/  ISETP.NE.AND P1, PT, R4, RZ, PT ;  /* 0x000000ff0400720c */ /* 0x000fe20003f25270 */
[----:B0-----:R-:W-:-:S10]  /*1460*/  IMAD R8, R7, UR8, R0 ;  /* 0x0000000807087c24 */ /* 0x001fd4000f8e0200 */
[----:B------:R-:W-:Y:S05]  /*1470*/  @!P2 BRA `(.L_x_79) ;  /* 0x0000000400e0a947 */ /* 0x000fea0003800000 */
[----:B------:R-:W-:Y:S01]  /*1480*/  LOP3.LUT R6, R3, 0xfffffff0, RZ, 0xc0, !PT ;  /* 0xfffffff003067812 */ /* 0x000fe200078ec0ff */
[----:B------:R-:W-:Y:S01]  /*1490*/  IMAD R7, R8, R3, 0x7 ;  /* 0x0000000708077424 */ /* 0x000fe200078e0203 */
[----:B------:R-:W0:Y:S01]  /*14a0*/  LDCU.64 UR4, c[0x0][0x380] ;  /* 0x00007000ff0477ac */ /* 0x000e220008000a00 */
[----:B------:R-:W-:Y:S02]  /*14b0*/  IMAD.MOV.U32 R5, RZ, RZ, RZ ;  /* 0x000000ffff057224 */ /* 0x000fe400078e00ff */
[----:B------:R-:W-:-:S07]  /*14c0*/  IMAD.MOV R9, RZ, RZ, -R6 ;  /* 0x000000ffff097224 */ /* 0x000fce00078e0a06 */
.L_x_80:
[C---:B0-----:R-:W-:Y:S01]  /*14d0*/  IADD3 R20, P2, PT, R7.reuse, UR4, RZ ;  /* 0x0000000407147c10 */ /* 0x041fe2000ff5e0ff */
[C---:B------:R-:W-:Y:S02]  /*14e0*/  VIADD R10, R7.reuse, 0xfffffff9 ;  /* 0xfffffff9070a7836 */ /* 0x040fe40000000000 */
[C---:B------:R-:W-:Y:S02]  /*14f0*/  VIADD R28, R7.reuse, 0xfffffffa ;  /* 0xfffffffa071c7836 */ /* 0x040fe40000000000 */
[----:B------:R-:W-:Y:S01]  /*1500*/  IMAD.X R21, RZ, RZ, UR5, P2 ;  /* 0x00000005ff157e24 */ /* 0x000fe200090e06ff */
[----:B------:R-:W-:Y:S01]  /*1510*/  IADD3 R10, P2, PT, R10, UR4, RZ ;  /* 0x000000040a0a7c10 */ /* 0x000fe2000ff5e0ff */
[C---:B------:R-:W-:Y:S01]  /*1520*/  VIADD R22, R7.reuse, 0xfffffffb ;  /* 0xfffffffb07167836 */ /* 0x040fe20000000000 */
[----:B------:R-:W-:Y:S01]  /*1530*/  IADD3 R28, P3, PT, R28, UR4, RZ ;  /* 0x000000041c1c7c10 */ /* 0x000fe2000ff7e0ff */
[C---:B------:R-:W-:Y:S01]  /*1540*/  VIADD R16, R7.reuse, 0xfffffffc ;  /* 0xfffffffc07107836 */ /* 0x040fe20000000000 */
[----:B------:R-:W2:Y:S01]  /*1550*/  LDG.E.U8 R20, desc[UR6][R20.64] ;  /* 0x0000000614147981 */ /* 0x000ea2000c1e1100 */
[----:B------:R-:W-:Y:S01]  /*1560*/  IMAD.X R11, RZ, RZ, UR5, P2 ;  /* 0x00000005ff0b7e24 */ /* 0x000fe200090e06ff */
[----:B------:R-:W-:Y:S01]  /*1570*/  IADD3 R22, P2, PT, R22, UR4, RZ ;  /* 0x0000000416167c10 */ /* 0x000fe2000ff5e0ff */
[----:B------:R-:W-:Y:S01]  /*1580*/  IMAD.X R29, RZ, RZ, UR5, P3 ;  /* 0x00000005ff1d7e24 */ /* 0x000fe200098e06ff */
[----:B------:R-:W-:Y:S01]  /*1590*/  IADD3 R16, P3, PT, R16, UR4, RZ ;  /* 0x0000000410107c10 */ /* 0x000fe2000ff7e0ff */
[----:B------:R-:W-:Y:S01]  /*15a0*/  VIADD R14, R7, 0xfffffffd ;  /* 0xfffffffd070e7836 */ /* 0x000fe20000000000 */
[----:B------:R0:W3:Y:S01]  /*15b0*/  LDG.E.U8 R2, desc[UR6][R10.64] ;  /* 0x000000060a027981 */ /* 0x0000e2000c1e1100 */
[----:B------:R-:W-:-:S02]  /*15c0*/  IMAD.X R23, RZ, RZ, UR5, P2 ;  /* 0x00000005ff177e24 */ /* 0x000fc400090e06ff */
[C---:B------:R-:W-:Y:S01]  /*15d0*/  VIADD R12, R7.reuse, 0xfffffffe ;  /* 0xfffffffe070c7836 */ /* 0x040fe20000000000 */
[----:B------:R-:W4:Y:S01]  /*15e0*/  LDG.E.U8 R28, desc[UR6][R28.64] ;  /* 0x000000061c1c7981 */ /* 0x000f22000c1e1100 */
[----:B------:R-:W-:Y:S01]  /*15f0*/  IADD3 R14, P2, PT, R14, UR4, RZ ;  /* 0x000000040e0e7c10 */ /* 0x000fe2000ff5e0ff */
[----:B------:R-:W-:Y:S02]  /*1600*/  IMAD.X R17, RZ, RZ, UR5, P3 ;  /* 0x00000005ff117e24 */ /* 0x000fe400098e06ff */
[----:B------:R1:W5:Y:S01]  /*1610*/  LDG.E.U8 R27, desc[UR6][R22.64] ;  /* 0x00000006161b7981 */ /* 0x000362000c1e1100 */
[C---:B------:R-:W-:Y:S01]  /*1620*/  VIADD R18, R7.reuse, 0xffffffff ;  /* 0xffffffff07127836 */ /* 0x040fe20000000000 */
[----:B------:R-:W-:Y:S01]  /*1630*/  IADD3 R12, P3, PT, R12, UR4, RZ ;  /* 0x000000040c0c7c10 */ /* 0x000fe2000ff7e0ff */
[----:B------:R-:W-:Y:S01]  /*1640*/  IMAD.X R15, RZ, RZ, UR5, P2 ;  /* 0x00000005ff0f7e24 */ /* 0x000fe200090e06ff */
[----:B------:R1:W2:Y:S01]  /*1650*/  LDG.E.U8 R26, desc[UR6][R16.64] ;  /* 0x00000006101a7981 */ /* 0x0002a2000c1e1100 */
[C---:B0-----:R-:W-:Y:S01]  /*1660*/  VIADD R10, R7.reuse, 0x1 ;  /* 0x00000001070a7836 */ /* 0x041fe20000000000 */
[----:B------:R-:W-:Y:S01]  /*1670*/  IADD3 R18, P2, PT, R18, UR4, RZ ;  /* 0x0000000412127c10 */ /* 0x000fe2000ff5e0ff */
[----:B------:R-:W-:Y:S01]  /*1680*/  IMAD.X R13, RZ, RZ, UR5, P3 ;  /* 0x00000005ff0d7e24 */ /* 0x000fe200098e06ff */
[----:B------:R0:W2:Y:S01]  /*1690*/  LDG.E.U8 R25, desc[UR6][R14.64] ;  /* 0x000000060e197981 */ /* 0x0000a2000c1e1100 */
[C---:B------:R-:W-:Y:S01]  /*16a0*/  VIADD R11, R7.reuse, 0x2 ;  /* 0x00000002070b7836 */ /* 0x040fe20000000000 */
[----:B------:R-:W-:Y:S01]  /*16b0*/  IADD3 R10, P3, PT, R10, UR4, RZ ;  /* 0x000000040a0a7c10 */ /* 0x000fe2000ff7e0ff */
[----:B------:R-:W-:Y:S01]  /*16c0*/  IMAD.X R19, RZ, RZ, UR5, P2 ;  /* 0x00000005ff137e24 */ /* 0x000fe200090e06ff */
[----:B------:R0:W2:Y:S01]  /*16d0*/  LDG.E.U8 R24, desc[UR6][R12.64] ;  /* 0x000000060c187981 */ /* 0x0000a2000c1e1100 */
[----:B-1----:R-:W-:Y:S01]  /*16e0*/  VIADD R23, R7, 0x3 ;  /* 0x0000000307177836 */ /* 0x002fe20000000000 */
[----:B------:R-:W-:Y:S01]  /*16f0*/  IADD3 R22, P2, PT, R11, UR4, RZ ;  /* 0x000000040b167c10 */ /* 0x000fe2000ff5e0ff */
[----:B------:R-:W-:Y:S01]  /*1700*/  IMAD.X R11, RZ, RZ, UR5, P3 ;  /* 0x00000005ff0b7e24 */ /* 0x000fe200098e06ff */
[----:B------:R1:W2:Y:S01]  /*1710*/  LDG.E.U8 R21, desc[UR6][R18.64] ;  /* 0x0000000612157981 */ /* 0x0002a2000c1e1100 */
[----:B------:R-:W-:Y:S01]  /*1720*/  VIADD R17, R7, 0x4 ;  /* 0x0000000407117836 */ /* 0x000fe20000000000 */
[----:B------:R-:W-:Y:S01]  /*1730*/  IADD3 R16, P3, PT, R23, UR4, RZ ;  /* 0x0000000417107c10 */ /* 0x000fe2000ff7e0ff */
[----:B------:R-:W-:-:S02]  /*1740*/  IMAD.X R23, RZ, RZ, UR5, P2 ;  /* 0x00000005ff177e24 */ /* 0x000fc400090e06ff */
[----:B------:R-:W2:Y:S01]  /*1750*/  LDG.E.U8 R11, desc[UR6][R10.64] ;  /* 0x000000060a0b7981 */ /* 0x000ea2000c1e1100 */
[----:B0-----:R-:W-:Y:S01]  /*1760*/  VIADD R15, R7, 0x5 ;  /* 0x00000005070f7836 */ /* 0x001fe20000000000 */
[----:B------:R-:W-:Y:S01]  /*1770*/  IADD3 R14, P2, PT, R17, UR4, RZ ;  /* 0x00000004110e7c10 */ /* 0x000fe2000ff5e0ff */
[----:B------:R-:W-:Y:S02]  /*1780*/  VIADD R13, R7, 0x6 ;  /* 0x00000006070d7836 */ /* 0x000fe40000000000 */
[----:B------:R-:W-:Y:S01]  /*1790*/  IMAD.X R17, RZ, RZ, UR5, P3 ;  /* 0x00000005ff117e24 */ /* 0x000fe200098e06ff */
[----:B------:R-:W-:Y:S01]  /*17a0*/  IADD3 R12, P3, PT, R15, UR4, RZ ;  /* 0x000000040f0c7c10 */ /* 0x000fe2000ff7e0ff */
[----:B------:R-:W-:Y:S01]  /*17b0*/  IMAD.X R15, RZ, RZ, UR5, P2 ;  /* 0x00000005ff0f7e24 */ /* 0x000fe200090e06ff */
[----:B-1----:R-:W-:Y:S01]  /*17c0*/  IADD3 R18, P2, PT, R13, UR4, RZ ;  /* 0x000000040d127c10 */ /* 0x002fe2000ff5e0ff */
[----:B------:R0:W2:Y:S02]  /*17d0*/  LDG.E.U8 R10, desc[UR6][R22.64] ;  /* 0x00000006160a7981 */ /* 0x0000a4000c1e1100 */
[----:B------:R-:W-:-:S02]  /*17e0*/  IMAD.X R13, RZ, RZ, UR5, P3 ;  /* 0x00000005ff0d7e24 */ /* 0x000fc400098e06ff */
[----:B------:R1:W2:Y:S01]  /*17f0*/  LDG.E.U8 R29, desc[UR6][R16.64] ;  /* 0x00000006101d7981 */ /* 0x0002a2000c1e1100 */
[----:B------:R-:W-:-:S03]  /*1800*/  IMAD.X R19, RZ, RZ, UR5, P2 ;  /* 0x00000005ff137e24 */ /* 0x000fc600090e06ff */
[----:B------:R-:W2:Y:S01]  /*1810*/  LDG.E.U8 R14, desc[UR6][R14.64] ;  /* 0x000000060e0e7981 */ /* 0x000ea2000c1e1100 */
[----:B0-----:R-:W-:-:S03]  /*1820*/  VIADD R22, R7, 0x7 ;  /* 0x0000000707167836 */ /* 0x001fc60000000000 */
[----:B------:R0:W2:Y:S02]  /*1830*/  LDG.E.U8 R12, desc[UR6][R12.64] ;  /* 0x000000060c0c7981 */ /* 0x0000a4000c1e1100 */
[----:B------:R-:W-:Y:S01]  /*1840*/  IADD3 R22, P2, PT, R22, UR4, RZ ;  /* 0x0000000416167c10 */ /* 0x000fe2000ff5e0ff */
[----:B-1----:R-:W-:Y:S01]  /*1850*/  VIADD R16, R7, 0x8 ;  /* 0x0000000807107836 */ /* 0x002fe20000000000 */
[----:B------:R-:W2:Y:S03]  /*1860*/  LDG.E.U8 R18, desc[UR6][R18.64] ;  /* 0x0000000612127981 */ /* 0x000ea6000c1e1100 */
[----:B------:R-:W-:Y:S01]  /*1870*/  IMAD.X R23, RZ, RZ, UR5, P2 ;  /* 0x00000005ff177e24 */ /* 0x000fe200090e06ff */
[----:B------:R-:W-:-:S04]  /*1880*/  IADD3 R16, P2, PT, R16, UR4, RZ ;  /* 0x0000000410107c10 */ /* 0x000fc8000ff5e0ff */
[----:B------:R-:W2:Y:S01]  /*1890*/  LDG.E.U8 R22, desc[UR6][R22.64] ;  /* 0x0000000616167981 */ /* 0x000ea2000c1e1100 */
[----:B------:R-:W-:-:S05]  /*18a0*/  IMAD.X R17, RZ, RZ, UR5, P2 ;  /* 0x00000005ff117e24 */ /* 0x000fca00090e06ff */
[----:B------:R-:W2:Y:S01]  /*18b0*/  LDG.E.U8 R16, desc[UR6][R16.64] ;  /* 0x0000000610107981 */ /* 0x000ea2000c1e1100 */
[----:B------:R-:W-:Y:S02]  /*18c0*/  VIADD R9, R9, 0x10 ;  /* 0x0000001009097836 */ /* 0x000fe40000000000 */
[----:B------:R-:W-:Y:S01]  /*18d0*/  VIADD R7, R7, 0x10 ;  /* 0x0000001007077836 */ /* 0x000fe20000000000 */
[----:B---3--:R-:W-:Y:S02]  /*18e0*/  ISETP.NE.AND P2, PT, R2, RZ, PT ;  /* 0x000000ff0200720c */ /* 0x008fe40003f45270 */
[----:B----4-:R-:W-:Y:S02]  /*18f0*/  ISETP.NE.AND P3, PT, R28, RZ, PT ;  /* 0x000000ff1c00720c */ /* 0x010fe40003f65270 */
[----:B------:R-:W-:Y:S02]  /*1900*/  FSEL R2, RZ, 1, P2 ;  /* 0x3f800000ff027808 */ /* 0x000fe40001000000 */
[----:B-----5:R-:W-:-:S02]  /*1910*/  ISETP.NE.AND P2, PT, R27, RZ, PT ;  /* 0x000000ff1b00720c */ /* 0x020fc40003f45270 */
[----:B0-----:R-:W-:Y:S01]  /*1920*/  FSEL R13, RZ, 1, P3 ;  /* 0x3f800000ff0d7808 */ /* 0x001fe20001800000 */
[----:B------:R-:W-:Y:S01]  /*1930*/  FADD R2, R2, R5 ;  /* 0x0000000502027221 */ /* 0x000fe20000000000 */
[----:B--2---:R-:W-:Y:S02]  /*1940*/  ISETP.NE.AND P3, PT, R26, RZ, PT ;  /* 0x000000ff1a00720c */ /* 0x004fe40003f65270 */
[----:B------:R-:W-:Y:S01]  /*1950*/  FSEL R5, RZ, 1, P2 ;  /* 0x3f800000ff057808 */ /* 0x000fe20001000000 */
[----:B------:R-:W-:Y:S01]  /*1960*/  FADD R2, R2, R13 ;  /* 0x0000000d02027221 */ /* 0x000fe20000000000 */
[----:B------:R-:W-:Y:S02]  /*1970*/  ISETP.NE.AND P2, PT, R25, RZ, PT ;  /* 0x000000ff1900720c */ /* 0x000fe40003f45270 */
[----:B------:R-:W-:Y:S01]  /*1980*/  FSEL R13, RZ, 1, P3 ;  /* 0x3f800000ff0d7808 */ /* 0x000fe20001800000 */
[----:B------:R-:W-:Y:S01]  /*1990*/  FADD R2, R2, R5 ;  /* 0x0000000502027221 */ /* 0x000fe20000000000 */
[----:B------:R-:W-:-:S02]  /*19a0*/  ISETP.NE.AND P3, PT, R24, RZ, PT ;  /* 0x000000ff1800720c */ /* 0x000fc40003f65270 */
[----:B------:R-:W-:Y:S01]  /*19b0*/  FSEL R5, RZ, 1, P2 ;  /* 0x3f800000ff057808 */ /* 0x000fe20001000000 */
[----:B------:R-:W-:Y:S01]  /*19c0*/  FADD R2, R2, R13 ;  /* 0x0000000d02027221 */ /* 0x000fe20000000000 */
[----:B------:R-:W-:Y:S02]  /*19d0*/  ISETP.NE.AND P2, PT, R21, RZ, PT ;  /* 0x000000ff1500720c */ /* 0x000fe40003f45270 */
        /* <DEDUP_REMOVED lines=8> */
[----:B------:R-:W-:Y:S02]  /*1a60*/  FSEL R5, RZ, 1, P2 ;  /* 0x3f800000ff057808 */ /* 0x000fe40001000000 */
[----:B------:R-:W-:Y:S01]  /*1a70*/  ISETP.NE.AND P3, PT, R10, RZ, PT ;  /* 0x000000ff0a00720c */ /* 0x000fe20003f65270 */
[----:B------:R-:W-:Y:S01]  /*1a80*/  FADD R2, R2, R11 ;  /* 0x0000000b02027221 */ /* 0x000fe20000000000 */
[----:B------:R-:W-:-:S03]  /*1a90*/  ISETP.NE.AND P2, PT, R29, RZ, PT ;  /* 0x000000ff1d00720c */ /* 0x000fc60003f45270 */
[----:B------:R-:W-:Y:S01]  /*1aa0*/  FADD R2, R2, R5 ;  /* 0x0000000502027221 */ /* 0x000fe20000000000 */
        /* <DEDUP_REMOVED lines=8> */
[----:B------:R-:W-:Y:S01]  /*1b30*/  FADD R2, R2, R11 ;  /* 0x0000000b02027221 */ /* 0x000fe20000000000 */
[----:B------:R-:W-:Y:S02]  /*1b40*/  ISETP.NE.AND P3, PT, R18, RZ, PT ;  /* 0x000000ff1200720c */ /* 0x000fe40003f65270 */
[----:B------:R-:W-:Y:S01]  /*1b50*/  ISETP.NE.AND P2, PT, R22, RZ, PT ;  /* 0x000000ff1600720c */ /* 0x000fe20003f45270 */
[----:B------:R-:W-:-:S03]  /*1b60*/  FADD R2, R2, R5 ;  /* 0x0000000502027221 */ /* 0x000fc60000000000 */
[----:B------:R-:W-:Y:S02]  /*1b70*/  FSEL R5, RZ, 1, P2 ;  /* 0x3f800000ff057808 */ /* 0x000fe40001000000 */
[----:B------:R-:W-:Y:S02]  /*1b80*/  ISETP.NE.AND P2, PT, R9, RZ, PT ;  /* 0x000000ff0900720c */ /* 0x000fe40003f45270 */
[----:B------:R-:W-:Y:S02]  /*1b90*/  FSEL R11, RZ, 1, P3 ;  /* 0x3f800000ff0b7808 */ /* 0x000fe40001800000 */
[----:B------:R-:W-:-:S03]  /*1ba0*/  ISETP.NE.AND P3, PT, R16, RZ, PT ;  /* 0x000000ff1000720c */ /* 0x000fc60003f65270 */
[----:B------:R-:W-:Y:S01]  /*1bb0*/  FADD R2, R2, R11 ;  /* 0x0000000b02027221 */ /* 0x000fe20000000000 */
[----:B------:R-:W-:-:S03]  /*1bc0*/  FSEL R10, RZ, 1, P3 ;  /* 0x3f800000ff0a7808 */ /* 0x000fc60001800000 */
[----:B------:R-:W-:-:S04]  /*1bd0*/  FADD R5, R2, R5 ;  /* 0x0000000502057221 */ /* 0x000fc80000000000 */
[----:B------:R-:W-:Y:S01]  /*1be0*/  FADD R5, R5, R10 ;  /* 0x0000000a05057221 */ /* 0x000fe20000000000 */
[----:B------:R-:W-:Y:S06]  /*1bf0*/  @P2 BRA `(.L_x_80) ;  /* 0xfffffff800342947 */ /* 0x000fec000383ffff */
.L_x_79:
[----:B------:R-:W-:Y:S05]  /*1c00*/  @!P1 BRA `(.L_x_78) ;  /* 0x0000000400bc9947 */ /* 0x000fea0003800000 */
[----:B------:R-:W-:Y:S02]  /*1c10*/  ISETP.GE.U32.AND P2, PT, R4, 0x8, PT ;  /* 0x000000080400780c */ /* 0x000fe40003f46070 */
[----:B------:R-:W-:-:S04]  /*1c20*/  LOP3.LUT R9, R3, 0x7, RZ, 0xc0, !PT ;  /* 0x0000000703097812 */ /* 0x000fc800078ec0ff */
[----:B------:R-:W-:-:S07]  /*1c30*/  ISETP.NE.AND P1, PT, R9, RZ, PT ;  /* 0x000000ff0900720c */ /* 0x000fce0003f25270 */
[----:B------:R-:W-:Y:S06]  /*1c40*/  @!P2 BRA `(.L_x_81) ;  /* 0x0000000000e8a947 */ /* 0x000fec0003800000 */
[----:B------:R-:W0:Y:S01]  /*1c50*/  LDCU.64 UR4, c[0x0][0x380] ;  /* 0x00007000ff0477ac */ /* 0x000e220008000a00 */
[----:B------:R-:W-:-:S04]  /*1c60*/  IMAD R7, R8, R3, R6 ;  /* 0x0000000308077224 */ /* 0x000fc800078e0206 */
[C---:B------:R-:W-:Y:S02]  /*1c70*/  VIADD R18, R7.reuse, 0x1 ;  /* 0x0000000107127836 */ /* 0x040fe40000000000 */
[C---:B------:R-:W-:Y:S02]  /*1c80*/  VIADD R16, R7.reuse, 0x2 ;  /* 0x0000000207107836 */ /* 0x040fe40000000000 */
[C---:B------:R-:W-:Y:S01]  /*1c90*/  VIADD R12, R7.reuse, 0x3 ;  /* 0x00000003070c7836 */ /* 0x040fe20000000000 */
[----:B0-----:R-:W-:Y:S02]  /*1ca0*/  IADD3 R20, P2, PT, R7, UR4, RZ ;  /* 0x0000000407147c10 */ /* 0x001fe4000ff5e0ff */
[----:B------:R-:W-:-:S03]  /*1cb0*/  IADD3 R16, P3, PT, R16, UR4, RZ ;  /* 0x0000000410107c10 */ /* 0x000fc6000ff7e0ff */
[----:B------:R-:W-:Y:S01]  /*1cc0*/  IMAD.X R21, RZ, RZ, UR5, P2 ;  /* 0x00000005ff157e24 */ /* 0x000fe200090e06ff */
[----:B------:R-:W-:Y:S01]  /*1cd0*/  IADD3 R18, P2, PT, R18, UR4, RZ ;  /* 0x0000000412127c10 */ /* 0x000fe2000ff5e0ff */
[----:B------:R-:W-:-:S03]  /*1ce0*/  VIADD R10, R7, 0x4 ;  /* 0x00000004070a7836 */ /* 0x000fc60000000000 */
[----:B------:R0:W2:Y:S01]  /*1cf0*/  LDG.E.U8 R2, desc[UR6][R20.64] ;  /* 0x0000000614027981 */ /* 0x0000a2000c1e1100 */
[----:B------:R-:W-:Y:S01]  /*1d00*/  IMAD.X R19, RZ, RZ, UR5, P2 ;  /* 0x00000005ff137e24 */ /* 0x000fe200090e06ff */
[----:B------:R-:W-:Y:S01]  /*1d10*/  IADD3 R12, P2, PT, R12, UR4, RZ ;  /* 0x000000040c0c7c10 */ /* 0x000fe2000ff5e0ff */
[----:B------:R-:W-:Y:S01]  /*1d20*/  IMAD.X R17, RZ, RZ, UR5, P3 ;  /* 0x00000005ff117e24 */ /* 0x000fe200098e06ff */
[----:B------:R-:W-:Y:S01]  /*1d30*/  IADD3 R10, P3, PT, R10, UR4, RZ ;  /* 0x000000040a0a7c10 */ /* 0x000fe2000ff7e0ff */
[C---:B------:R-:W-:Y:S01]  /*1d40*/  VIADD R14, R7.reuse, 0x5 ;  /* 0x00000005070e7836 */ /* 0x040fe20000000000 */
[----:B------:R1:W3:Y:S01]  /*1d50*/  LDG.E.U8 R4, desc[UR6][R18.64] ;  /* 0x0000000612047981 */ /* 0x0002e2000c1e1100 */
[----:B------:R-:W-:Y:S02]  /*1d60*/  IMAD.X R13, RZ, RZ, UR5, P2 ;  /* 0x00000005ff0d7e24 */ /* 0x000fe400090e06ff */
[----:B------:R-:W-:Y:S01]  /*1d70*/  VIADD R15, R7, 0x6 ;  /* 0x00000006070f7836 */ /* 0x000fe20000000000 */
[----:B------:R-:W4:Y:S01]  /*1d80*/  LDG.E.U8 R16, desc[UR6][R16.64] ;  /* 0x0000000610107981 */ /* 0x000f22000c1e1100 */
[----:B------:R-:W-:Y:S01]  /*1d90*/  IADD3 R14, P2, PT, R14, UR4, RZ ;  /* 0x000000040e0e7c10 */ /* 0x000fe2000ff5e0ff */
[----:B------:R-:W-:-:S02]  /*1da0*/  IMAD.X R11, RZ, RZ, UR5, P3 ;  /* 0x00000005ff0b7e24 */ /* 0x000fc400098e06ff */
[----:B------:R-:W5:Y:S01]  /*1db0*/  LDG.E.U8 R12, desc[UR6][R12.64] ;  /* 0x000000060c0c7981 */ /* 0x000f62000c1e1100 */
[----:B------:R-:W-:Y:S01]  /*1dc0*/  VIADD R7, R7, 0x7 ;  /* 0x0000000707077836 */ /* 0x000fe20000000000 */
[----:B0-----:R-:W-:Y:S01]  /*1dd0*/  IADD3 R20, P3, PT, R15, UR4, RZ ;  /* 0x000000040f147c10 */ /* 0x001fe2000ff7e0ff */
[----:B------:R-:W-:Y:S01]  /*1de0*/  IMAD.X R15, RZ, RZ, UR5, P2 ;  /* 0x00000005ff0f7e24 */ /* 0x000fe200090e06ff */
[----:B------:R-:W5:Y:S02]  /*1df0*/  LDG.E.U8 R10, desc[UR6][R10.64] ;  /* 0x000000060a0a7981 */ /* 0x000f64000c1e1100 */
[----:B-1----:R-:W-:Y:S01]  /*1e00*/  IADD3 R18, P2, PT, R7, UR4, RZ ;  /* 0x0000000407127c10 */ /* 0x002fe2000ff5e0ff */
[----:B------:R-:W-:Y:S01]  /*1e10*/  IMAD.X R21, RZ, RZ, UR5, P3 ;  /* 0x00000005ff157e24 */ /* 0x000fe200098e06ff */
[----:B------:R-:W5:Y:S03]  /*1e20*/  LDG.E.U8 R14, desc[UR6][R14.64] ;  /* 0x000000060e0e7981 */ /* 0x000f66000c1e1100 */
[----:B------:R-:W-:Y:S01]  /*1e30*/  IMAD.X R19, RZ, RZ, UR5, P2 ;  /* 0x00000005ff137e24 */ /* 0x000fe200090e06ff */
[----:B------:R-:W5:Y:S04]  /*1e40*/  LDG.E.U8 R20, desc[UR6][R20.64] ;  /* 0x0000000614147981 */ /* 0x000f68000c1e1100 */
[----:B------:R-:W5:Y:S01]  /*1e50*/  LDG.E.U8 R18, desc[UR6][R18.64] ;  /* 0x0000000612127981 */ /* 0x000f62000c1e1100 */
[----:B------:R-:W-:Y:S01]  /*1e60*/  VIADD R6, R6, 0x8 ;  /* 0x0000000806067836 */ /* 0x000fe20000000000 */
[----:B--2---:R-:W-:-:S04]  /*1e70*/  ISETP.NE.AND P2, PT, R2, RZ, PT ;  /* 0x000000ff0200720c */ /* 0x004fc80003f45270 */
[----:B------:R-:W-:Y:S02]  /*1e80*/  FSEL R2, RZ, 1, P2 ;  /* 0x3f800000ff027808 */ /* 0x000fe40001000000 */
[----:B---3--:R-:W-:-:S03]  /*1e90*/  ISETP.NE.AND P3, PT, R4, RZ, PT ;  /* 0x000000ff0400720c */ /* 0x008fc60003f65270 */
[----:B------:R-:W-:Y:S01]  /*1ea0*/  FADD R2, R5, R2 ;  /* 0x0000000205027221 */ /* 0x000fe20000000000 */
[----:B----4-:R-:W-:Y:S02]  /*1eb0*/  ISETP.NE.AND P2, PT, R16, RZ, PT ;  /* 0x000000ff1000720c */ /* 0x010fe40003f45270 */
[----:B------:R-:W-:Y:S02]  /*1ec0*/  FSEL R7, RZ, 1, P3 ;  /* 0x3f800000ff077808 */ /* 0x000fe40001800000 */
[----:B-----5:R-:W-:Y:S02]  /*1ed0*/  ISETP.NE.AND P3, PT, R12, RZ, PT ;  /* 0x000000ff0c00720c */ /* 0x020fe40003f65270 */
        /* <DEDUP_REMOVED lines=17> */
.L_x_81:
        /* <DEDUP_REMOVED lines=8> */
[C---:B------:R-:W-:Y:S01]  /*2070*/  VIADD R14, R4.reuse, 0x2 ;  /* 0x00000002040e7836 */ /* 0x040fe20000000000 */
[C---:B0-----:R-:W-:Y:S01]  /*2080*/  IADD3 R10, P2, PT, R4.reuse, UR4, RZ ;  /* 0x00000004040a7c10 */ /* 0x041fe2000ff5e0ff */
[----:B------:R-:W-:Y:S01]  /*2090*/  VIADD R4, R4, 0x3 ;  /* 0x0000000304047836 */ /* 0x000fe20000000000 */
[----:B------:R-:W-:-:S03]  /*20a0*/  IADD3 R12, P3, PT, R12, UR4, RZ ;  /* 0x000000040c0c7c10 */ /* 0x000fc6000ff7e0ff */
[----:B------:R-:W-:Y:S01]  /*20b0*/  IMAD.X R11, RZ, RZ, UR5, P2 ;  /* 0x00000005ff0b7e24 */ /* 0x000fe200090e06ff */
[----:B------:R-:W-:Y:S01]  /*20c0*/  IADD3 R14, P2, PT, R14, UR4, RZ ;  /* 0x000000040e0e7c10 */ /* 0x000fe2000ff5e0ff */
[----:B------:R-:W-:Y:S01]  /*20d0*/  IMAD.X R13, RZ, RZ, UR5, P3 ;  /* 0x00000005ff0d7e24 */ /* 0x000fe200098e06ff */
[----:B------:R-:W-:Y:S02]  /*20e0*/  IADD3 R16, P3, PT, R4, UR4, RZ ;  /* 0x0000000404107c10 */ /* 0x000fe4000ff7e0ff */
[----:B------:R-:W2:Y:S01]  /*20f0*/  LDG.E.U8 R10, desc[UR6][R10.64] ;  /* 0x000000060a0a7981 */ /* 0x000ea2000c1e1100 */
[----:B------:R-:W-:-:S03]  /*2100*/  IMAD.X R15, RZ, RZ, UR5, P2 ;  /* 0x00000005ff0f7e24 */ /* 0x000fc600090e06ff */
[----:B------:R-:W3:Y:S01]  /*2110*/  LDG.E.U8 R12, desc[UR6][R12.64] ;  /* 0x000000060c0c7981 */ /* 0x000ee2000c1e1100 */
[----:B------:R-:W-:-:S03]  /*2120*/  IMAD.X R17, RZ, RZ, UR5, P3 ;  /* 0x00000005ff117e24 */ /* 0x000fc600098e06ff */
[----:B------:R-:W4:Y:S04]  /*2130*/  LDG.E.U8 R14, desc[UR6][R14.64] ;  /* 0x000000060e0e7981 */ /* 0x000f28000c1e1100 */
[----:B------:R-:W5:Y:S01]  /*2140*/  LDG.E.U8 R16, desc[UR6][R16.64] ;  /* 0x0000000610107981 */ /* 0x000f62000c1e1100 */
[----:B------:R-:W-:Y:S01]  /*2150*/  VIADD R6, R6, 0x4 ;  /* 0x0000000406067836 */ /* 0x000fe20000000000 */
[----:B--2---:R-:W-:Y:S02]  /*2160*/  ISETP.NE.AND P2, PT, R10, RZ, PT ;  /* 0x000000ff0a00720c */ /* 0x004fe40003f45270 */
[----:B---3--:R-:W-:Y:S02]  /*2170*/  ISETP.NE.AND P3, PT, R12, RZ, PT ;  /* 0x000000ff0c00720c */ /* 0x008fe40003f65270 */
[----:B------:R-:W-:-:S02]  /*2180*/  FSEL R4, RZ, 1, P2 ;  /* 0x3f800000ff047808 */ /* 0x000fc40001000000 */
        /* <DEDUP_REMOVED lines=9> */
.L_x_82:
[----:B------:R-:W-:Y:S05]  /*2220*/  @!P1 BRA `(.L_x_78) ;  /* 0x0000000000349947 */ /* 0x000fea0003800000 */
[----:B------:R-:W-:Y:S01]  /*2230*/  IMAD R8, R8, R3, R6 ;  /* 0x0000000308087224 */ /* 0x000fe200078e0206 */
[----:B------:R-:W0:Y:S01]  /*2240*/  LDCU.64 UR4, c[0x0][0x380] ;  /* 0x00007000ff0477ac */ /* 0x000e220008000a00 */
[----:B------:R-:W-:-:S07]  /*2250*/  IMAD.MOV R2, RZ, RZ, -R2 ;  /* 0x000000ffff027224 */ /* 0x000fce00078e0a02 */
.L_x_83:
[----:B0-----:R-:W-:-:S05]  /*2260*/  IADD3 R6, P1, PT, R8, UR4, RZ ;  /* 0x0000000408067c10 */ /* 0x001fca000ff3e0ff */
[----:B------:R-:W-:-:S05]  /*2270*/  IMAD.X R7, RZ, RZ, UR5, P1 ;  /* 0x00000005ff077e24 */ /* 0x000fca00088e06ff */
[----:B------:R-:W2:Y:S01]  /*2280*/  LDG.E.U8 R6, desc[UR6][R6.64] ;  /* 0x0000000606067981 */ /* 0x000ea2000c1e1100 */
[----:B------:R-:W-:Y:S02]  /*2290*/  VIADD R2, R2, 0x1 ;  /* 0x0000000102027836 */ /* 0x000fe40000000000 */
[----:B------:R-:W-:-:S03]  /*22a0*/  VIADD R8, R8, 0x1 ;  /* 0x0000000108087836 */ /* 0x000fc60000000000 */
[----:B------:R-:W-:Y:S02]  /*22b0*/  ISETP.NE.AND P2, PT, R2, RZ, PT ;  /* 0x000000ff0200720c */ /* 0x000fe40003f45270 */
[----:B--2---:R-:W-:-:S04]  /*22c0*/  ISETP.NE.AND P1, PT, R6, RZ, PT ;  /* 0x000000ff0600720c */ /* 0x004fc80003f25270 */
[----:B------:R-:W-:-:S05]  /*22d0*/  FSEL R4, RZ, 1, P1 ;  /* 0x3f800000ff047808 */ /* 0x000fca0000800000 */
[----:B------:R-:W-:Y:S02]  /*22e0*/  FADD R5, R4, R5 ;  /* 0x0000000504057221 */ /* 0x000fe40000000000 */
[----:B------:R-:W-:Y:S05]  /*22f0*/  @P2 BRA `(.L_x_83) ;  /* 0xfffffffc00d82947 */ /* 0x000fea000383ffff */
.L_x_78:
[----:B------:R-:W0:Y:S01]  /*2300*/  S2UR UR5, SR_CgaCtaId ;  /* 0x00000000000579c3 */ /* 0x000e220000008800 */
[----:B------:R-:W-:Y:S01]  /*2310*/  UMOV UR4, 0x400 ;  /* 0x0000040000047882 */ /* 0x000fe20000000000 */
[----:B------:R-:W2:Y:S01]  /*2320*/  F2I.U32.TRUNC.NTZ R5, R5 ;  /* 0x0000000500057305 */ /* 0x000ea2000020f000 */
[----:B------:R-:W-:-:S04]  /*2330*/  UIADD3 UR4, UPT, UPT, UR4, 0x1000, URZ ;  /* 0x0000100004047890 */ /* 0x000fc8000fffe0ff */
[----:B0-----:R-:W-:-:S06]  /*2340*/  ULEA UR4, UR5, UR4, 0x18 ;  /* 0x0000000405047291 */ /* 0x001fcc000f8ec0ff */
[----:B------:R-:W-:-:S05]  /*2350*/  LEA R0, R0, UR4, 0x2 ;  /* 0x0000000400007c11 */ /* 0x000fca000f8e10ff */
[----:B--2---:R2:W-:Y:S02]  /*2360*/  STS [R0], R5 ;  /* 0x0000000500007388 */ /* 0x0045e40000000800 */
.L_x_77:
[----:B------:R-:W-:Y:S05]  /*2370*/  BSYNC.RECONVERGENT B0 ;  /* 0x0000000000007941 */ /* 0x000fea0003800200 */
.L_x_76:
[----:B------:R-:W-:Y:S06]  /*2380*/  BAR.SYNC.DEFER_BLOCKING 0x0 ;  /* 0x0000000000007b1d */ /* 0x000fec0000010000 */
[----:B------:R-:W-:Y:S05]  /*2390*/  @P0 EXIT ;  /* 0x000000000000094d */ /* 0x000fea0003800000 */
[----:B------:R-:W-:-:S04]  /*23a0*/  VIMNMX.U32 R14, PT, PT, R3, UR8, !PT ;  /* 0x00000008030e7c48 */ /* 0x000fc8000ffe0000 */
[----:B------:R-:W-:-:S13]  /*23b0*/  ISETP.NE.AND P0, PT, R14, RZ, PT ;  /* 0x000000ff0e00720c */ /* 0x000fda0003f05270 */
[----:B------:R-:W-:Y:S05]  /*23c0*/  @!P0 EXIT ;  /* 0x000000000000894d */ /* 0x000fea0003800000 */
[----:B------:R-:W3:Y:S01]  /*23d0*/  S2R R12, SR_CTAID.X ;  /* 0x00000000000c7919 */ /* 0x000ee20000002500 */
[----:B--2---:R-:W3:Y:S01]  /*23e0*/  LDC R0, c[0x0][0x398] ;  /* 0x0000e600ff007b82 */ /* 0x004ee20000000800 */
[----:B------:R-:W-:Y:S01]  /*23f0*/  ISETP.GE.U32.AND P0, PT, R14, 0x4, PT ;  /* 0x000000040e00780c */ /* 0x000fe20003f06070 */
[----:B------:R-:W-:Y:S01]  /*2400*/  USHF.R.U32.HI UR4, URZ, 0x1, UR8 ;  /* 0x00000001ff047899 */ /* 0x000fe20008011608 */
[----:B------:R-:W-:-:S05]  /*2410*/  SHF.R.U32.HI R3, RZ, 0x1, R3 ;  /* 0x00000001ff037819 */ /* 0x000fca0000011603 */
[----:B0-----:R-:W0:Y:S08]  /*2420*/  LDC R9, c[0x0][0x370] ;  /* 0x0000dc00ff097b82 */ /* 0x001e300000000800 */
[----:B------:R-:W2:Y:S01]  /*2430*/  LDC.64 R4, c[0x0][0x388] ;  /* 0x0000e200ff047b82 */ /* 0x000ea20000000a00 */
[--C-:B---3--:R-:W-:Y:S02]  /*2440*/  IMAD R11, R0, 0x2, R12.reuse ;  /* 0x00000002000b7824 */ /* 0x108fe400078e020c */
[----:B0-----:R-:W-:-:S02]  /*2450*/  IMAD R9, R9, 0x2, R12 ;  /* 0x0000000209097824 */ /* 0x001fc400078e020c */
[C-C-:B------:R-:W-:Y:S02]  /*2460*/  IMAD.IADD R7, R11.reuse, 0x1, -R0.reuse ;  /* 0x000000010b077824 */ /* 0x140fe400078e0a00 */
[----:B------:R-:W-:Y:S01]  /*2470*/  IMAD.IADD R15, R11, 0x1, R0 ;  /* 0x000000010b0f7824 */ /* 0x000fe200078e0200 */
[----:B------:R-:W-:Y:S01]  /*2480*/  LOP3.LUT R0, R14, 0x3, RZ, 0xc0, !PT ;  /* 0x000000030e007812 */ /* 0x000fe200078ec0ff */
[----:B--2---:R-:W-:-:S04]  /*2490*/  IMAD.WIDE.U32 R12, R12, 0x4, R4 ;  /* 0x000000040c0c7825 */ /* 0x004fc800078e0004 */
[----:B------:R-:W-:-:S04]  /*24a0*/  IMAD.WIDE.U32 R10, R11, 0x4, R4 ;  /* 0x000000040b0a7825 */ /* 0x000fc800078e0004 */
[----:B------:R-:W-:-:S04]  /*24b0*/  IMAD.WIDE.U32 R8, R9, 0x4, R4 ;  /* 0x0000000409087825 */ /* 0x000fc800078e0004 */
[----:B------:R-:W-:-:S04]  /*24c0*/  IMAD.WIDE.U32 R6, R7, 0x4, R4 ;  /* 0x0000000407067825 */ /* 0x000fc800078e0004 */
[----:B------:R-:W-:-:S04]  /*24d0*/  IMAD.WIDE.U32 R4, R15, 0x4, R4 ;  /* 0x000000040f047825 */ /* 0x000fc800078e0004 */
[----:B------:R-:W-:Y:S01]  /*24e0*/  IMAD.MOV.U32 R15, RZ, RZ, RZ ;  /* 0x000000ffff0f7224 */ /* 0x000fe200078e00ff */
[----:B------:R-:W-:Y:S06]  /*24f0*/  @!P0 BRA `(.L_x_84) ;  /* 0x0000000800988947 */ /* 0x000fec0003800000 */
[----:B------:R-:W0:Y:S01]  /*2500*/  S2R R15, SR_CgaCtaId ;  /* 0x00000000000f7919 */ /* 0x000e220000008800 */
[----:B-1----:R-:W-:Y:S01]  /*2510*/  MOV R2, 0x400 ;  /* 0x0000040000027802 */ /* 0x002fe20000000f00 */
[----:B------:R-:W-:Y:S01]  /*2520*/  IMAD.MOV.U32 R17, RZ, RZ, RZ ;  /* 0x000000ffff117224 */ /* 0x000fe200078e00ff */
[----:B------:R-:W1:Y:S01]  /*2530*/  LDCU UR5, c[0x0][0x39c] ;  /* 0x00007380ff0577ac */ /* 0x000e620008000800 */
[----:B------:R-:W2:Y:S01]  /*2540*/  LDCU UR8, c[0x0][0x3a0] ;  /* 0x00007400ff0877ac */ /* 0x000ea20008000800 */
[----:B------:R-:W3:Y:S01]  /*2550*/  LDCU UR11, c[0x0][0x394] ;  /* 0x00007280ff0b77ac */ /* 0x000ee20008000800 */
[----:B------:R-:W4:Y:S01]  /*2560*/  LDCU UR9, c[0x0][0x3a4] ;  /* 0x00007480ff0977ac */ /* 0x000f220008000800 */
[----:B------:R-:W0:Y:S02]  /*2570*/  LDCU UR10, c[0x0][0x390] ;  /* 0x00007200ff0a77ac */ /* 0x000e240008000800 */
[----:B0-----:R-:W-:Y:S02]  /*2580*/  LEA R2, R15, R2, 0x18 ;  /* 0x000000020f027211 */ /* 0x001fe400078ec0ff */
[----:B-1234-:R-:W-:-:S07]  /*2590*/  LOP3.LUT R15, R14, 0xfffffffc, RZ, 0xc0, !PT ;  /* 0xfffffffc0e0f7812 */ /* 0x01efce00078ec0ff */
.L_x_109:
[----:B0---4-:R-:W0:Y:S01]  /*25a0*/  S2R R21, SR_CgaCtaId ;  /* 0x0000000000157919 */ /* 0x011e220000008800 */
[CC--:B------:R-:W-:Y:S01]  /*25b0*/  ISETP.GE.U32.AND P4, PT, R17.reuse, R3.reuse, PT ;  /* 0x000000031100720c */ /* 0x0c0fe20003f86070 */
[C---:B------:R-:W-:Y:S01]  /*25c0*/  VIADD R19, R17.reuse, 0x1 ;  /* 0x0000000111137836 */ /* 0x040fe20000000000 */
[----:B------:R-:W-:Y:S02]  /*25d0*/  MOV R14, 0x400 ;  /* 0x00000400000e7802 */ /* 0x000fe40000000f00 */
[C---:B------:R-:W-:Y:S02]  /*25e0*/  ISETP.GE.U32.AND P3, PT, R17.reuse, UR4, PT ;  /* 0x0000000411007c0c */ /* 0x040fe4000bf66070 */
[C---:B------:R-:W-:Y:S01]  /*25f0*/  ISETP.GE.U32.AND P5, PT, R17.reuse, UR4, PT ;  /* 0x0000000411007c0c */ /* 0x040fe2000bfa6070 */
[----:B------:R-:W-:Y:S01]  /*2600*/  VIADD R18, R14, 0x1000 ;  /* 0x000010000e127836 */ /* 0x000fe20000000000 */
[C---:B------:R-:W-:Y:S01]  /*2610*/  ISETP.GE.U32.AND P6, PT, R17.reuse, R3, PT ;  /* 0x000000031100720c */ /* 0x040fe20003fc6070 */
[----:B------:R-:W-:Y:S01]  /*2620*/  IMAD R14, R17, 0x4, R2 ;  /* 0x00000004110e7824 */ /* 0x000fe200078e0202 */
[----:B------:R-:W-:-:S02]  /*2630*/  PLOP3.LUT P2, PT, PT, PT, PT, 0x8, 0x80 ;  /* 0x000000000080781c */ /* 0x000fc40003f4e170 */
[----:B------:R-:W-:Y:S02]  /*2640*/  PLOP3.LUT P1, PT, PT, PT, PT, 0x8, 0x80 ;  /* 0x000000000080781c */ /* 0x000fe40003f2e170 */
[----:B------:R-:W-:Y:S01]  /*2650*/  PLOP3.LUT P0, PT, PT, PT, PT, 0x8, 0x80 ;  /* 0x000000000080781c */ /* 0x000fe20003f0e170 */
[----:B------:R-:W-:-:S12]  /*2660*/  @P4 BRA `(.L_x_85) ;  /* 0x0000000000184947 */ /* 0x000fd80003800000 */
[----:B------:R-:W2:Y:S02]  /*2670*/  LDG.E R16, desc[UR6][R12.64] ;  /* 0x000000060c107981 */ /* 0x000ea4000c1e1900 */
[----:B--2---:R-:W-:-:S13]  /*2680*/  ISETP.GT.U32.AND P4, PT, R17, R16, PT ;  /* 0x000000101100720c */ /* 0x004fda0003f84070 */
[----:B------:R-:W-:Y:S05]  /*2690*/  @!P4 BRA `(.L_x_85) ;  /* 0x00000000000cc947 */ /* 0x000fea0003800000 */
[----:B------:R-:W1:Y:S02]  /*26a0*/  LDS R16, [R14] ;  /* 0x000000000e107984 */ /* 0x000e640000000800 */
[----:B-1----:R-:W-:-:S13]  /*26b0*/  ISETP.GE.U32.AND P4, PT, R16, UR5, PT ;  /* 0x0000000510007c0c */ /* 0x002fda000bf86070 */
[----:B------:R1:W-:Y:S02]  /*26c0*/  @!P4 STG.E desc[UR6][R12.64], R17 ;  /* 0x000000110c00c986 */ /* 0x0003e4000c101906 */
.L_x_85:
[----:B0-----:R-:W-:Y:S02]  /*26d0*/  LEA R16, R21, R18, 0x18 ;  /* 0x0000001215107211 */ /* 0x001fe400078ec0ff */
[----:B------:R-:W-:-:S03]  /*26e0*/  ISETP.GE.U32.AND P4, PT, R19, R3, PT ;  /* 0x000000031300720c */ /* 0x000fc60003f86070 */
[----:B------:R-:W-:Y:S01]  /*26f0*/  IMAD R16, R17, 0x4, R16 ;  /* 0x0000000411107824 */ /* 0x000fe200078e0210 */
[----:B------:R-:W-:Y:S09]  /*2700*/  @P3 BRA `(.L_x_86) ;  /* 0x0000000000183947 */ /* 0x000ff20003800000 */
[----:B------:R-:W2:Y:S02]  /*2710*/  LDG.E R18, desc[UR6][R10.64] ;  /* 0x000000060a127981 */ /* 0x000ea4000c1e1900 */
[----:B--2---:R-:W-:-:S13]  /*2720*/  ISETP.GT.U32.AND P3, PT, R17, R18, PT ;  /* 0x000000121100720c */ /* 0x004fda0003f64070 */
[----:B------:R-:W-:Y:S05]  /*2730*/  @!P3 BRA `(.L_x_86) ;  /* 0x00000000000cb947 */ /* 0x000fea0003800000 */
[----:B------:R-:W0:Y:S02]  /*2740*/  LDS R18, [R16] ;  /* 0x0000000010127984 */ /* 0x000e240000000800 */
[----:B0-----:R-:W-:-:S13]  /*2750*/  ISETP.GE.U32.AND P3, PT, R18, UR8, PT ;  /* 0x0000000812007c0c */ /* 0x001fda000bf66070 */
[----:B------:R0:W-:Y:S02]  /*2760*/  @!P3 STG.E desc[UR6][R8.64], R17 ;  /* 0x000000110800b986 */ /* 0x0001e4000c101906 */
.L_x_86:
[----:B------:R-:W-:Y:S01]  /*2770*/  PLOP3.LUT P3, PT, PT, PT, PT, 0x8, 0x80 ;  /* 0x000000000080781c */ /* 0x000fe20003f6e170 */
[----:B------:R-:W-:-:S12]  /*2780*/  @!P6 BRA `(.L_x_87) ;  /* 0x000000000008e947 */ /* 0x000fd80003800000 */
[----:B------:R-:W2:Y:S02]  /*2790*/  LDG.E R18, desc[UR6][R6.64] ;  /* 0x0000000606127981 */ /* 0x000ea4000c1e1900 */
[----:B--2---:R-:W-:-:S13]  /*27a0*/  ISETP.LE.U32.AND P3, PT, R17, R18, PT ;  /* 0x000000121100720c */ /* 0x004fda0003f63070 */
.L_x_87:
[----:B------:R-:W-:Y:S02]  /*27b0*/  ISETP.GE.U32.OR P3, PT, R17, UR10, !P3 ;  /* 0x0000000a11007c0c */ /* 0x000fe4000df66470 */
[----:B------:R-:W-:-:S11]  /*27c0*/  ISETP.GE.U32.AND P6, PT, R19, UR4, PT ;  /* 0x0000000413007c0c */ /* 0x000fd6000bfc6070 */
[----:B------:R-:W-:Y:S05]  /*27d0*/  @P3 BRA `(.L_x_88) ;  /* 0x00000000000c3947 */ /* 0x000fea0003800000 */
[----:B------:R-:W2:Y:S02]  /*27e0*/  LDS R18, [R14] ;  /* 0x000000000e127984 */ /* 0x000ea40000000800 */
[----:B--2---:R-:W-:-:S13]  /*27f0*/  ISETP.GE.U32.AND P3, PT, R18, UR5, PT ;  /* 0x0000000512007c0c */ /* 0x004fda000bf66070 */
[----:B------:R2:W-:Y:S02]  /*2800*/  @!P3 STG.E desc[UR6][R6.64], R17 ;  /* 0x000000110600b986 */ /* 0x0005e4000c101906 */
.L_x_88:
[----:B------:R-:W-:Y:S05]  /*2810*/  @!P5 BRA `(.L_x_89) ;  /* 0x000000000008d947 */ /* 0x000fea0003800000 */
[----:B------:R-:W3:Y:S02]  /*2820*/  LDG.E R18, desc[UR6][R4.64] ;  /* 0x0000000604127981 */ /* 0x000ee4000c1e1900 */
[----:B---3--:R-:W-:-:S13]  /*2830*/  ISETP.LE.U32.AND P2, PT, R17, R18, PT ;  /* 0x000000121100720c */ /* 0x008fda0003f43070 */
.L_x_89:
[----:B------:R-:W-:Y:S02]  /*2840*/  ISETP.GE.U32.OR P2, PT, R17, UR11, !P2 ;  /* 0x0000000b11007c0c */ /* 0x000fe4000d746470 */
[----:B------:R-:W-:-:S11]  /*2850*/  ISETP.GE.U32.AND P3, PT, R19, R3, PT ;  /* 0x000000031300720c */ /* 0x000fd60003f66070 */
[----:B------:R-:W-:Y:S05]  /*2860*/  @P2 BRA `(.L_x_90) ;  /* 0x00000000000c2947 */ /* 0x000fea0003800000 */
[----:B------:R-:W3:Y:S02]  /*2870*/  LDS R18, [R16] ;  /* 0x0000000010127984 */ /* 0x000ee40000000800 */
[----:B---3--:R-:W-:-:S13]  /*2880*/  ISETP.GE.U32.AND P2, PT, R18, UR9, PT ;  /* 0x0000000912007c0c */ /* 0x008fda000bf46070 */
[----:B------:R3:W-:Y:S02]  /*2890*/  @!P2 STG.E desc[UR6][R4.64], R17 ;  /* 0x000000110400a986 */ /* 0x0007e4000c101906 */
.L_x_90:
[----:B------:R-:W-:Y:S05]  /*28a0*/  @P4 BRA `(.L_x_91) ;  /* 0x0000000000184947 */ /* 0x000fea0003800000 */
[----:B------:R-:W4:Y:S02]  /*28b0*/  LDG.E R18, desc[UR6][R12.64] ;  /* 0x000000060c127981 */ /* 0x000f24000c1e1900 */
[----:B----4-:R-:W-:-:S13]  /*28c0*/  ISETP.GE.U32.AND P2, PT, R17, R18, PT ;  /* 0x000000121100720c */ /* 0x010fda0003f46070 */
[----:B------:R-:W-:Y:S05]  /*28d0*/  @!P2 BRA `(.L_x_91) ;  /* 0x00000000000ca947 */ /* 0x000fea0003800000 */
[----:B------:R-:W4:Y:S02]  /*28e0*/  LDS R18, [R14+0x4] ;  /* 0x000004000e127984 */ /* 0x000f240000000800 */
[----:B----4-:R-:W-:-:S13]  /*28f0*/  ISETP.GE.U32.AND P2, PT, R18, UR5, PT ;  /* 0x0000000512007c0c */ /* 0x010fda000bf46070 */
[----:B------:R4:W-:Y:S02]  /*2900*/  @!P2 STG.E desc[UR6][R12.64], R19 ;  /* 0x000000130c00a986 */ /* 0x0009e4000c101906 */
.L_x_91:
[----:B------:R-:W-:Y:S05]  /*2910*/  @P6 BRA `(.L_x_92) ;  /* 0x0000000000186947 */ /* 0x000fea0003800000 */
[----:B------:R-:W5:Y:S02]  /*2920*/  LDG.E R18, desc[UR6][R10.64] ;  /* 0x000000060a127981 */ /* 0x000f64000c1e1900 */
[----:B-----5:R-:W-:-:S13]  /*2930*/  ISETP.GE.U32.AND P2, PT, R17, R18, PT ;  /* 0x000000121100720c */ /* 0x020fda0003f46070 */
[----:B------:R-:W-:Y:S05]  /*2940*/  @!P2 BRA `(.L_x_92) ;  /* 0x00000000000ca947 */ /* 0x000fea0003800000 */
[----:B------:R-:W5:Y:S02]  /*2950*/  LDS R18, [R16+0x4] ;  /* 0x0000040010127984 */ /* 0x000f640000000800 */
[----:B-----5:R-:W-:-:S13]  /*2960*/  ISETP.GE.U32.AND P2, PT, R18, UR8, PT ;  /* 0x0000000812007c0c */ /* 0x020fda000bf46070 */
[----:B------:R0:W-:Y:S02]  /*2970*/  @!P2 STG.E desc[UR6][R8.64], R19 ;  /* 0x000000130800a986 */ /* 0x0001e4000c101906 */
.L_x_92:
[----:B------:R-:W-:Y:S05]  /*2980*/  @!P3 BRA `(.L_x_93) ;  /* 0x000000000008b947 */ /* 0x000fea0003800000 */
[----:B------:R-:W5:Y:S02]  /*2990*/  LDG.E R18, desc[UR6][R6.64] ;  /* 0x0000000606127981 */ /* 0x000f64000c1e1900 */
[----:B-----5:R-:W-:-:S13]  /*29a0*/  ISETP.LT.U32.AND P1, PT, R17, R18, PT ;  /* 0x000000121100720c */ /* 0x020fda0003f21070 */
.L_x_93:
[C---:B------:R-:W-:Y:S02]  /*29b0*/  ISETP.GE.U32.OR P1, PT, R19.reuse, UR10, !P1 ;  /* 0x0000000a13007c0c */ /* 0x040fe4000cf26470 */
[----:B------:R-:W-:-:S11]  /*29c0*/  ISETP.GE.U32.AND P2, PT, R19, UR4, PT ;  /* 0x0000000413007c0c */ /* 0x000fd6000bf46070 */
[----:B------:R-:W-:Y:S05]  /*29d0*/  @P1 BRA `(.L_x_94) ;  /* 0x00000000000c1947 */ /* 0x000fea0003800000 */
[----:B------:R-:W5:Y:S02]  /*29e0*/  LDS R18, [R14+0x4] ;  /* 0x000004000e127984 */ /* 0x000f640000000800 */
[----:B-----5:R-:W-:-:S13]  /*29f0*/  ISETP.GE.U32.AND P1, PT, R18, UR5, PT ;  /* 0x0000000512007c0c */ /* 0x020fda000bf26070 */
[----:B------:R0:W-:Y:S02]  /*2a00*/  @!P1 STG.E desc[UR6][R6.64], R19 ;  /* 0x0000001306009986 */ /* 0x0001e4000c101906 */
.L_x_94:
[----:B------:R-:W-:Y:S05]  /*2a10*/  @!P2 BRA `(.L_x_95) ;  /* 0x000000000008a947 */ /* 0x000fea0003800000 */
[----:B------:R-:W5:Y:S02]  /*2a20*/  LDG.E R18, desc[UR6][R4.64] ;  /* 0x0000000604127981 */ /* 0x000f64000c1e1900 */
[----:B-----5:R-:W-:-:S13]  /*2a30*/  ISETP.LT.U32.AND P0, PT, R17, R18, PT ;  /* 0x000000121100720c */ /* 0x020fda0003f01070 */
.L_x_95:
[----:B------:R-:W-:Y:S01]  /*2a40*/  ISETP.GE.U32.OR P1, PT, R19, UR11, !P0 ;  /* 0x0000000b13007c0c */ /* 0x000fe2000c726470 */
[----:B------:R-:W-:Y:S01]  /*2a50*/  VIADD R21, R17, 0x2 ;  /* 0x0000000211157836 */ /* 0x000fe20000000000 */
[----:B------:R-:W-:-:S11]  /*2a60*/  PLOP3.LUT P0, PT, PT, PT, PT, 0x8, 0x80 ;  /* 0x000000000080781c */ /* 0x000fd60003f0e170 */
[----:B------:R-:W-:Y:S05]  /*2a70*/  @P1 BRA `(.L_x_96) ;  /* 0x00000000000c1947 */ /* 0x000fea0003800000 */
[----:B------:R-:W5:Y:S02]  /*2a80*/  LDS R18, [R16+0x4] ;  /* 0x0000040010127984 */ /* 0x000f640000000800 */
[----:B-----5:R-:W-:-:S13]  /*2a90*/  ISETP.GE.U32.AND P1, PT, R18, UR9, PT ;  /* 0x0000000912007c0c */ /* 0x020fda000bf26070 */
[----:B------:R0:W-:Y:S02]  /*2aa0*/  @!P1 STG.E desc[UR6][R4.64], R19 ;  /* 0x0000001304009986 */ /* 0x0001e4000c101906 */
.L_x_96:
[-C--:B------:R-:W-:Y:S01]  /*2ab0*/  ISETP.GE.U32.AND P4, PT, R21, R3.reuse, PT ;  /* 0x000000031500720c */ /* 0x080fe20003f86070 */
[----:B0---4-:R-:W-:Y:S01]  /*2ac0*/  VIADD R19, R17, 0x3 ;  /* 0x0000000311137836 */ /* 0x011fe20000000000 */
[C---:B------:R-:W-:Y:S02]  /*2ad0*/  ISETP.GE.U32.AND P3, PT, R21.reuse, UR4, PT ;  /* 0x0000000415007c0c */ /* 0x040fe4000bf66070 */
[C---:B------:R-:W-:Y:S02]  /*2ae0*/  ISETP.GE.U32.AND P5, PT, R21.reuse, UR4, PT ;  /* 0x0000000415007c0c */ /* 0x040fe4000bfa6070 */
[----:B------:R-:W-:Y:S02]  /*2af0*/  PLOP3.LUT P2, PT, PT, PT, PT, 0x8, 0x80 ;  /* 0x000000000080781c */ /* 0x000fe40003f4e170 */
[----:B------:R-:W-:Y:S02]  /*2b00*/  PLOP3.LUT P1, PT, PT, PT, PT, 0x8, 0x80 ;  /* 0x000000000080781c */ /* 0x000fe40003f2e170 */
[----:B------:R-:W-:-:S03]  /*2b10*/  ISETP.GE.U32.AND P6, PT, R21, R3, PT ;  /* 0x000000031500720c */ /* 0x000fc60003fc6070 */
[----:B------:R-:W-:Y:S10]  /*2b20*/  @P4 BRA `(.L_x_97) ;  /* 0x0000000000184947 */ /* 0x000ff40003800000 */
[----:B------:R-:W4:Y:S02]  /*2b30*/  LDG.E R18, desc[UR6][R12.64] ;  /* 0x000000060c127981 */ /* 0x000f24000c1e1900 */
[----:B----4-:R-:W-:-:S13]  /*2b40*/  ISETP.GT.U32.AND P4, PT, R21, R18, PT ;  /* 0x000000121500720c */ /* 0x010fda0003f84070 */
[----:B------:R-:W-:Y:S05]  /*2b50*/  @!P4 BRA `(.L_x_97) ;  /* 0x00000000000cc947 */ /* 0x000fea0003800000 */
[----:B------:R-:W0:Y:S02]  /*2b60*/  LDS R18, [R14+0x8] ;  /* 0x000008000e127984 */ /* 0x000e240000000800 */
[----:B0-----:R-:W-:-:S13]  /*2b70*/  ISETP.GE.U32.AND P4, PT, R18, UR5, PT ;  /* 0x0000000512007c0c */ /* 0x001fda000bf86070 */
[----:B------:R0:W-:Y:S02]  /*2b80*/  @!P4 STG.E desc[UR6][R12.64], R21 ;  /* 0x000000150c00c986 */ /* 0x0001e4000c101906 */
.L_x_97:
[----:B------:R-:W-:Y:S01]  /*2b90*/  ISETP.GE.U32.AND P4, PT, R19, R3, PT ;  /* 0x000000031300720c */ /* 0x000fe20003f86070 */
[----:B------:R-:W-:-:S12]  /*2ba0*/  @P3 BRA `(.L_x_98) ;  /* 0x0000000000183947 */ /* 0x000fd80003800000 */
[----:B------:R-:W4:Y:S02]  /*2bb0*/  LDG.E R18, desc[UR6][R10.64] ;  /* 0x000000060a127981 */ /* 0x000f24000c1e1900 */
[----:B----4-:R-:W-:-:S13]  /*2bc0*/  ISETP.GT.U32.AND P3, PT, R21, R18, PT ;  /* 0x000000121500720c */ /* 0x010fda0003f64070 */
[----:B------:R-:W-:Y:S05]  /*2bd0*/  @!P3 BRA `(.L_x_98) ;  /* 0x00000000000cb947 */ /* 0x000fea0003800000 */
[----:B------:R-:W4:Y:S02]  /*2be0*/  LDS R18, [R16+0x8] ;  /* 0x0000080010127984 */ /* 0x000f240000000800 */
[----:B----4-:R-:W-:-:S13]  /*2bf0*/  ISETP.GE.U32.AND P3, PT, R18, UR8, PT ;  /* 0x0000000812007c0c */ /* 0x010fda000bf66070 */
[----:B------:R4:W-:Y:S02]  /*2c00*/  @!P3 STG.E desc[UR6][R8.64], R21 ;  /* 0x000000150800b986 */ /* 0x0009e4000c101906 */
.L_x_98:
[----:B------:R-:W-:Y:S01]  /*2c10*/  PLOP3.LUT P3, PT, PT, PT, PT, 0x8, 0x80 ;  /* 0x000000000080781c */ /* 0x000fe20003f6e170 */
[----:B------:R-:W-:-:S12]  /*2c20*/  @!P6 BRA `(.L_x_99) ;  /* 0x000000000008e947 */ /* 0x000fd80003800000 */
[----:B------:R-:W5:Y:S02]  /*2c30*/  LDG.E R18, desc[UR6][R6.64] ;  /* 0x0000000606127981 */ /* 0x000f64000c1e1900 */
[----:B-----5:R-:W-:-:S13]  /*2c40*/  ISETP.LE.U32.AND P3, PT, R21, R18, PT ;  /* 0x000000121500720c */ /* 0x020fda0003f63070 */
.L_x_99:
[----:B------:R-:W-:Y:S02]  /*2c50*/  ISETP.GE.U32.OR P3, PT, R21, UR10, !P3 ;  /* 0x0000000a15007c0c */ /* 0x000fe4000df66470 */
[----:B------:R-:W-:-:S11]  /*2c60*/  ISETP.GE.U32.AND P6, PT, R19, UR4, PT ;  /* 0x0000000413007c0c */ /* 0x000fd6000bfc6070 */
[----:B------:R-:W-:Y:S05]  /*2c70*/  @P3 BRA `(.L_x_100) ;  /* 0x00000000000c3947 */ /* 0x000fea0003800000 */
[----:B------:R-:W5:Y:S02]  /*2c80*/  LDS R18, [R14+0x8] ;  /* 0x000008000e127984 */ /* 0x000f640000000800 */
[----:B-----5:R-:W-:-:S13]  /*2c90*/  ISETP.GE.U32.AND P3, PT, R18, UR5, PT ;  /* 0x0000000512007c0c */ /* 0x020fda000bf66070 */
[----:B------:R0:W-:Y:S02]  /*2ca0*/  @!P3 STG.E desc[UR6][R6.64], R21 ;  /* 0x000000150600b986 */ /* 0x0001e4000c101906 */
.L_x_100:
[----:B------:R-:W-:Y:S05]  /*2cb0*/  @!P5 BRA `(.L_x_101) ;  /* 0x000000000008d947 */ /* 0x000fea0003800000 */
[----:B------:R-:W5:Y:S02]  /*2cc0*/  LDG.E R18, desc[UR6][R4.64] ;  /* 0x0000000604127981 */ /* 0x000f64000c1e1900 */
[----:B-----5:R-:W-:-:S13]  /*2cd0*/  ISETP.LE.U32.AND P0, PT, R21, R18, PT ;  /* 0x000000121500720c */ /* 0x020fda0003f03070 */
.L_x_101:
[----:B------:R-:W-:Y:S02]  /*2ce0*/  ISETP.GE.U32.OR P0, PT, R21, UR11, !P0 ;  /* 0x0000000b15007c0c */ /* 0x000fe4000c706470 */
[----:B------:R-:W-:-:S11]  /*2cf0*/  ISETP.GE.U32.AND P3, PT, R19, R3, PT ;  /* 0x000000031300720c */ /* 0x000fd60003f66070 */
[----:B------:R-:W-:Y:S05]  /*2d00*/  @P0 BRA `(.L_x_102) ;  /* 0x00000000000c0947 */ /* 0x000fea0003800000 */
[----:B------:R-:W5:Y:S02]  /*2d10*/  LDS R18, [R16+0x8] ;  /* 0x0000080010127984 */ /* 0x000f640000000800 */
[----:B-----5:R-:W-:-:S13]  /*2d20*/  ISETP.GE.U32.AND P0, PT, R18, UR9, PT ;  /* 0x0000000912007c0c */ /* 0x020fda000bf06070 */
[----:B------:R0:W-:Y:S02]  /*2d30*/  @!P0 STG.E desc[UR6][R4.64], R21 ;  /* 0x0000001504008986 */ /* 0x0001e4000c101906 */
.L_x_102:
[----:B------:R-:W-:Y:S05]  /*2d40*/  @P4 BRA `(.L_x_103) ;  /* 0x0000000000184947 */ /* 0x000fea0003800000 */
[----:B------:R-:W5:Y:S02]  /*2d50*/  LDG.E R18, desc[UR6][R12.64] ;  /* 0x000000060c127981 */ /* 0x000f64000c1e1900 */
[----:B-----5:R-:W-:-:S13]  /*2d60*/  ISETP.GT.U32.AND P0, PT, R19, R18, PT ;  /* 0x000000121300720c */ /* 0x020fda0003f04070 */
[----:B------:R-:W-:Y:S05]  /*2d70*/  @!P0 BRA `(.L_x_103) ;  /* 0x00000000000c8947 */ /* 0x000fea0003800000 */
[----:B------:R-:W5:Y:S02]  /*2d80*/  LDS R18, [R14+0xc] ;  /* 0x00000c000e127984 */ /* 0x000f640000000800 */
[----:B-----5:R-:W-:-:S13]  /*2d90*/  ISETP.GE.U32.AND P0, PT, R18, UR5, PT ;  /* 0x0000000512007c0c */ /* 0x020fda000bf06070 */
[----:B------:R0:W-:Y:S02]  /*2da0*/  @!P0 STG.E desc[UR6][R12.64], R19 ;  /* 0x000000130c008986 */ /* 0x0001e4000c101906 */
.L_x_103:
[----:B------:R-:W-:Y:S05]  /*2db0*/  @P6 BRA `(.L_x_104) ;  /* 0x0000000000186947 */ /* 0x000fea0003800000 */
[----:B------:R-:W5:Y:S02]  /*2dc0*/  LDG.E R18, desc[UR6][R10.64] ;  /* 0x000000060a127981 */ /* 0x000f64000c1e1900 */
[----:B-----5:R-:W-:-:S13]  /*2dd0*/  ISETP.GT.U32.AND P0, PT, R19, R18, PT ;  /* 0x000000121300720c */ /* 0x020fda0003f04070 */
[----:B------:R-:W-:Y:S05]  /*2de0*/  @!P0 BRA `(.L_x_104) ;  /* 0x00000000000c8947 */ /* 0x000fea0003800000 */
[----:B------:R-:W5:Y:S02]  /*2df0*/  LDS R18, [R16+0xc] ;  /* 0x00000c0010127984 */ /* 0x000f640000000800 */
[----:B-----5:R-:W-:-:S13]  /*2e00*/  ISETP.GE.U32.AND P0, PT, R18, UR8, PT ;  /* 0x0000000812007c0c */ /* 0x020fda000bf06070 */
[----:B------:R0:W-:Y:S02]  /*2e10*/  @!P0 STG.E desc[UR6][R8.64], R19 ;  /* 0x0000001308008986 */ /* 0x0001e4000c101906 */
.L_x_104:
[----:B------:R-:W-:Y:S05]  /*2e20*/  @!P3 BRA `(.L_x_105) ;  /* 0x000000000008b947 */ /* 0x000fea0003800000 */
[----:B------:R-:W5:Y:S02]  /*2e30*/  LDG.E R18, desc[UR6][R6.64] ;  /* 0x0000000606127981 */ /* 0x000f64000c1e1900 */
[----:B-----5:R-:W-:-:S13]  /*2e40*/  ISETP.LE.U32.AND P2, PT, R19, R18, PT ;  /* 0x000000121300720c */ /* 0x020fda0003f43070 */
.L_x_105:
[C---:B------:R-:W-:Y:S02]  /*2e50*/  ISETP.GE.U32.OR P2, PT, R19.reuse, UR10, !P2 ;  /* 0x0000000a13007c0c */ /* 0x040fe4000d746470 */
[----:B------:R-:W-:-:S11]  /*2e60*/  ISETP.GE.U32.AND P0, PT, R19, UR4, PT ;  /* 0x0000000413007c0c */ /* 0x000fd6000bf06070 */
[----:B------:R-:W-:Y:S05]  /*2e70*/  @P2 BRA `(.L_x_106) ;  /* 0x00000000000c2947 */ /* 0x000fea0003800000 */
[----:B------:R-:W5:Y:S02]  /*2e80*/  LDS R14, [R14+0xc] ;  /* 0x00000c000e0e7984 */ /* 0x000f640000000800 */
[----:B-----5:R-:W-:-:S13]  /*2e90*/  ISETP.GE.U32.AND P2, PT, R14, UR5, PT ;  /* 0x000000050e007c0c */ /* 0x020fda000bf46070 */
[----:B------:R0:W-:Y:S02]  /*2ea0*/  @!P2 STG.E desc[UR6][R6.64], R19 ;  /* 0x000000130600a986 */ /* 0x0001e4000c101906 */
.L_x_106:
[----:B------:R-:W-:Y:S05]  /*2eb0*/  @!P0 BRA `(.L_x_107) ;  /* 0x0000000000088947 */ /* 0x000fea0003800000 */
[----:B------:R-:W5:Y:S02]  /*2ec0*/  LDG.E R14, desc[UR6][R4.64] ;  /* 0x00000006040e7981 */ /* 0x000f64000c1e1900 */
[----:B-----5:R-:W-:-:S13]  /*2ed0*/  ISETP.LE.U32.AND P1, PT, R19, R14, PT ;  /* 0x0000000e1300720c */ /* 0x020fda0003f23070 */
.L_x_107:
[----:B------:R-:W-:-:S13]  /*2ee0*/  ISETP.GE.U32.OR P1, PT, R19, UR11, !P1 ;  /* 0x0000000b13007c0c */ /* 0x000fda000cf26470 */
[----:B------:R-:W-:Y:S05]  /*2ef0*/  @P1 BRA `(.L_x_108) ;  /* 0x00000000000c1947 */ /* 0x000fea0003800000 */
[----:B------:R-:W5:Y:S02]  /*2f00*/  LDS R16, [R16+0xc] ;  /* 0x00000c0010107984 */ /* 0x000f640000000800 */
[----:B-----5:R-:W-:-:S13]  /*2f10*/  ISETP.GE.U32.AND P0, PT, R16, UR9, PT ;  /* 0x0000000910007c0c */ /* 0x020fda000bf06070 */
[----:B------:R0:W-:Y:S02]  /*2f20*/  @!P0 STG.E desc[UR6][R4.64], R19 ;  /* 0x0000001304008986 */ /* 0x0001e4000c101906 */
.L_x_108:
[----:B-123--:R-:W-:-:S05]  /*2f30*/  VIADD R17, R17, 0x4 ;  /* 0x0000000411117836 */ /* 0x00efca0000000000 */
[----:B------:R-:W-:-:S13]  /*2f40*/  ISETP.NE.AND P0, PT, R17, R15, PT ;  /* 0x0000000f1100720c */ /* 0x000fda0003f05270 */
[----:B------:R-:W-:Y:S05]  /*2f50*/  @P0 BRA `(.L_x_109) ;  /* 0xfffffff400900947 */ /* 0x000fea000383ffff */
.L_x_84:
[----:B------:R-:W-:-:S13]  /*2f60*/  ISETP.NE.AND P0, PT, R0, RZ, PT ;  /* 0x000000ff0000720c */ /* 0x000fda0003f05270 */
[----:B------:R-:W-:Y:S05]  /*2f70*/  @!P0 EXIT ;  /* 0x000000000000894d */ /* 0x000fea0003800000 */
[----:B------:R-:W2:Y:S01]  /*2f80*/  S2R R17, SR_CgaCtaId ;  /* 0x0000000000117919 */ /* 0x000ea20000008800 */
[----:B-1----:R-:W-:Y:S01]  /*2f90*/  MOV R2, 0x400 ;  /* 0x0000040000027802 */ /* 0x002fe20000000f00 */
[----:B------:R-:W1:Y:S04]  /*2fa0*/  LDCU UR5, c[0x0][0x39c] ;  /* 0x00007380ff0577ac */ /* 0x000e680008000800 */
[----:B------:R-:W-:Y:S01]  /*2fb0*/  VIADD R14, R2, 0x1000 ;  /* 0x00001000020e7836 */ /* 0x000fe20000000000 */
[----:B------:R-:W3:Y:S01]  /*2fc0*/  LDCU UR8, c[0x0][0x3a0] ;  /* 0x00007400ff0877ac */ /* 0x000ee20008000800 */
[----:B------:R-:W0:Y:S01]  /*2fd0*/  LDCU UR10, c[0x0][0x394] ;  /* 0x00007280ff0a77ac */ /* 0x000e220008000800 */
[----:B------:R-:W0:Y:S01]  /*2fe0*/  LDCU UR11, c[0x0][0x3a4] ;  /* 0x00007480ff0b77ac */ /* 0x000e220008000800 */
[----:B------:R-:W0:Y:S01]  /*2ff0*/  LDCU UR9, c[0x0][0x390] ;  /* 0x00007200ff0977ac */ /* 0x000e220008000800 */
[----:B--2---:R-:W-:-:S02]  /*3000*/  LEA R2, R17, R2, 0x18 ;  /* 0x0000000211027211 */ /* 0x004fc400078ec0ff */
[----:B------:R-:W-:Y:S01]  /*3010*/  LEA R16, R17, R14, 0x18 ;  /* 0x0000000e11107211 */ /* 0x000fe200078ec0ff */
[----:B------:R-:W-:Y:S02]  /*3020*/  IMAD.MOV R14, RZ, RZ, -R0 ;  /* 0x000000ffff0e7224 */ /* 0x000fe400078e0a00 */
[C---:B------:R-:W-:Y:S02]  /*3030*/  IMAD R2, R15.reuse, 0x4, R2 ;  /* 0x000000040f027824 */ /* 0x040fe400078e0202 */
[----:B01-3--:R-:W-:-:S07]  /*3040*/  IMAD R0, R15, 0x4, R16 ;  /* 0x000000040f007824 */ /* 0x00bfce00078e0210 */
.L_x_116:
[CC--:B------:R-:W-:Y:S01]  /*3050*/  ISETP.GE.U32.AND P5, PT, R15.reuse, R3.reuse, PT ;  /* 0x000000030f00720c */ /* 0x0c0fe20003fa6070 */
[----:B------:R-:W-:Y:S01]  /*3060*/  VIADD R14, R14, 0x1 ;  /* 0x000000010e0e7836 */ /* 0x000fe20000000000 */
[C---:B------:R-:W-:Y:S02]  /*3070*/  ISETP.GE.U32.AND P3, PT, R15.reuse, UR4, PT ;  /* 0x000000040f007c0c */ /* 0x040fe4000bf66070 */
[C---:B------:R-:W-:Y:S02]  /*3080*/  ISETP.GE.U32.AND P2, PT, R15.reuse, UR4, PT ;  /* 0x000000040f007c0c */ /* 0x040fe4000bf46070 */
[----:B------:R-:W-:Y:S02]  /*3090*/  ISETP.GE.U32.AND P4, PT, R15, R3, PT ;  /* 0x000000030f00720c */ /* 0x000fe40003f86070 */
[----:B------:R-:W-:Y:S02]  /*30a0*/  PLOP3.LUT P1, PT, PT, PT, PT, 0x8, 0x80 ;  /* 0x000000000080781c */ /* 0x000fe40003f2e170 */
[----:B------:R-:W-:-:S03]  /*30b0*/  PLOP3.LUT P0, PT, PT, PT, PT, 0x8, 0x80 ;  /* 0x000000000080781c */ /* 0x000fc60003f0e170 */
[----:B------:R-:W-:Y:S10]  /*30c0*/  @P5 BRA `(.L_x_110) ;  /* 0x0000000000185947 */ /* 0x000ff40003800000 */
[----:B------:R-:W2:Y:S02]  /*30d0*/  LDG.E R16, desc[UR6][R12.64] ;  /* 0x000000060c107981 */ /* 0x000ea4000c1e1900 */
[----:B--2---:R-:W-:-:S13]  /*30e0*/  ISETP.GT.U32.AND P5, PT, R15, R16, PT ;  /* 0x000000100f00720c */ /* 0x004fda0003fa4070 */
[----:B------:R-:W-:Y:S05]  /*30f0*/  @!P5 BRA `(.L_x_110) ;  /* 0x00000000000cd947 */ /* 0x000fea0003800000 */
[----:B------:R-:W0:Y:S02]  /*3100*/  LDS R16, [R2] ;  /* 0x0000000002107984 */ /* 0x000e240000000800 */
[----:B0-----:R-:W-:-:S13]  /*3110*/  ISETP.GE.U32.AND P5, PT, R16, UR5, PT ;  /* 0x0000000510007c0c */ /* 0x001fda000bfa6070 */
[----:B------:R0:W-:Y:S02]  /*3120*/  @!P5 STG.E desc[UR6][R12.64], R15 ;  /* 0x0000000f0c00d986 */ /* 0x0001e4000c101906 */
.L_x_110:
[----:B------:R-:W-:Y:S05]  /*3130*/  @P3 BRA `(.L_x_111) ;  /* 0x0000000000183947 */ /* 0x000fea0003800000 */
[----:B------:R-:W2:Y:S02]  /*3140*/  LDG.E R16, desc[UR6][R10.64] ;  /* 0x000000060a107981 */ /* 0x000ea4000c1e1900 */
[----:B--2---:R-:W-:-:S13]  /*3150*/  ISETP.GT.U32.AND P3, PT, R15, R16, PT ;  /* 0x000000100f00720c */ /* 0x004fda0003f64070 */
[----:B------:R-:W-:Y:S05]  /*3160*/  @!P3 BRA `(.L_x_111) ;  /* 0x00000000000cb947 */ /* 0x000fea0003800000 */
[----:B------:R-:W1:Y:S02]  /*3170*/  LDS R16, [R0] ;  /* 0x0000000000107984 */ /* 0x000e640000000800 */
[----:B-1----:R-:W-:-:S13]  /*3180*/  ISETP.GE.U32.AND P3, PT, R16, UR8, PT ;  /* 0x0000000810007c0c */ /* 0x002fda000bf66070 */
[----:B------:R1:W-:Y:S02]  /*3190*/  @!P3 STG.E desc[UR6][R8.64], R15 ;  /* 0x0000000f0800b986 */ /* 0x0003e4000c101906 */
.L_x_111:
[----:B------:R-:W-:Y:S05]  /*31a0*/  @!P4 BRA `(.L_x_112) ;  /* 0x000000000008c947 */ /* 0x000fea0003800000 */
[----:B------:R-:W2:Y:S02]  /*31b0*/  LDG.E R16, desc[UR6][R6.64] ;  /* 0x0000000606107981 */ /* 0x000ea4000c1e1900 */
[----:B--2---:R-:W-:-:S13]  /*31c0*/  ISETP.LE.U32.AND P1, PT, R15, R16, PT ;  /* 0x000000100f00720c */ /* 0x004fda0003f23070 */
.L_x_112:
[----:B------:R-:W-:Y:S02]  /*31d0*/  ISETP.GE.U32.OR P1, PT, R15, UR9, !P1 ;  /* 0x000000090f007c0c */ /* 0x000fe4000cf26470 */
[----:B------:R-:W-:-:S11]  /*31e0*/  ISETP.NE.AND P3, PT, R14, RZ, PT ;  /* 0x000000ff0e00720c */ /* 0x000fd60003f65270 */
[----:B------:R-:W-:Y:S05]  /*31f0*/  @P1 BRA `(.L_x_113) ;  /* 0x00000000000c1947 */ /* 0x000fea0003800000 */
[----:B------:R-:W2:Y:S02]  /*3200*/  LDS R16, [R2] ;  /* 0x0000000002107984 */ /* 0x000ea40000000800 */
[----:B--2---:R-:W-:-:S13]  /*3210*/  ISETP.GE.U32.AND P1, PT, R16, UR5, PT ;  /* 0x0000000510007c0c */ /* 0x004fda000bf26070 */
[----:B------:R2:W-:Y:S02]  /*3220*/  @!P1 STG.E desc[UR6][R6.64], R15 ;  /* 0x0000000f06009986 */ /* 0x0005e4000c101906 */
.L_x_113:
[----:B------:R-:W-:Y:S05]  /*3230*/  @!P2 BRA `(.L_x_114) ;  /* 0x000000000008a947 */ /* 0x000fea0003800000 */
[----:B------:R-:W3:Y:S02]  /*3240*/  LDG.E R16, desc[UR6][R4.64] ;  /* 0x0000000604107981 */ /* 0x000ee4000c1e1900 */
[----:B---3--:R-:W-:-:S13]  /*3250*/  ISETP.LE.U32.AND P0, PT, R15, R16, PT ;  /* 0x000000100f00720c */ /* 0x008fda0003f03070 */
.L_x_114:
[----:B------:R-:W-:-:S13]  /*3260*/  ISETP.GE.U32.OR P0, PT, R15, UR10, !P0 ;  /* 0x0000000a0f007c0c */ /* 0x000fda000c706470 */
[----:B------:R-:W-:Y:S05]  /*3270*/  @P0 BRA `(.L_x_115) ;  /* 0x00000000000c0947 */ /* 0x000fea0003800000 */
[----:B------:R-:W3:Y:S02]  /*3280*/  LDS R16, [R0] ;  /* 0x0000000000107984 */ /* 0x000ee40000000800 */
[----:B---3--:R-:W-:-:S13]  /*3290*/  ISETP.GE.U32.AND P0, PT, R16, UR11, PT ;  /* 0x0000000b10007c0c */ /* 0x008fda000bf06070 */
[----:B------:R3:W-:Y:S02]  /*32a0*/  @!P0 STG.E desc[UR6][R4.64], R15 ;  /* 0x0000000f04008986 */ /* 0x0007e4000c101906 */
.L_x_115:
[----:B0123--:R-:W-:Y:S02]  /*32b0*/  VIADD R15, R15, 0x1 ;  /* 0x000000010f0f7836 */ /* 0x00ffe40000000000 */
[----:B------:R-:W-:Y:S02]  /*32c0*/  VIADD R0, R0, 0x4 ;  /* 0x0000000400007836 */ /* 0x000fe40000000000 */
[----:B------:R-:W-:Y:S01]  /*32d0*/  VIADD R2, R2, 0x4 ;  /* 0x0000000402027836 */ /* 0x000fe20000000000 */
[----:B------:R-:W-:Y:S06]  /*32e0*/  @P3 BRA `(.L_x_116) ;  /* 0xfffffffc00583947 */ /* 0x000fec000383ffff */
[----:B------:R-:W-:Y:S05]  /*32f0*/  EXIT ;  /* 0x000000000000794d */ /* 0x000fea0003800000 */
.L_x_117:
        /* <DEDUP_REMOVED lines=16> */
.L_x_130:


//--------------------- .text._Z27volume_air_segmentation_gpuPKfjjjPbf --------------------------
	.section	.text._Z27volume_air_segmentation_gpuPKfjjjPbf,"ax",@progbits
	.align	128
        .global         _Z27volume_air_segmentation_gpuPKfjjjPbf
        .type           _Z27volume_air_segmentation_gpuPKfjjjPbf,@function
        .size           _Z27volume_air_segmentation_gpuPKfjjjPbf,(.L_x_131 - _Z27volume_air_segmentation_gpuPKfjjjPbf)
        .other          _Z27volume_air_segmentation_gpuPKfjjjPbf,@"STO_CUDA_ENTRY STV_DEFAULT"
_Z27volume_air_segmentation_gpuPKfjjjPbf:
.text._Z27volume_air_segmentation_gpuPKfjjjPbf:
[----:B------:R-:W-:Y:S01]  /*0000*/  LDC R1, c[0x0][0x37c] ;  /* 0x0000df00ff017b82 */ /* 0x000fe20000000800 */
[----:B------:R-:W0:Y:S07]  /*0010*/  S2R R0, SR_TID.X ;  /* 0x0000000000007919 */ /* 0x000e2e0000002100 */
[----:B------:R-:W-:Y:S01]  /*0020*/  S2UR UR4, SR_CTAID.Y ;  /* 0x00000000000479c3 */ /* 0x000fe20000002600 */
[----:B------:R-:W1:Y:S01]  /*0030*/  LDCU UR5, c[0x0][0x370] ;  /* 0x00006e00ff0577ac */ /* 0x000e620008000800 */
[----:B------:R-:W2:Y:S06]  /*0040*/  LDCU.64 UR8, c[0x0][0x388] ;  /* 0x00007100ff0877ac */ /* 0x000eac0008000a00 */
[----:B------:R-:W1:Y:S01]  /*0050*/  S2UR UR6, SR_CTAID.X ;  /* 0x00000000000679c3 */ /* 0x000e620000002500 */
[----:B------:R-:W3:Y:S07]  /*0060*/  LDCU UR7, c[0x0][0x390] ;  /* 0x00007200ff0777ac */ /* 0x000eee0008000800 */
[----:B------:R-:W0:Y:S01]  /*0070*/  LDC R5, c[0x0][0x360] ;  /* 0x0000d800ff057b82 */ /* 0x000e220000000800 */
[----:B-1----:R-:W-:-:S02]  /*0080*/  UIMAD UR4, UR4, UR5, UR6 ;  /* 0x00000005040472a4 */ /* 0x002fc4000f8e0206 */
[----:B--2---:R-:W-:-:S04]  /*0090*/  UIMAD UR5, UR9, UR8, URZ ;  /* 0x00000008090572a4 */ /* 0x004fc8000f8e02ff */
[----:B---3--:R-:W-:Y:S01]  /*00a0*/  UIMAD UR5, UR5, UR7, URZ ;  /* 0x00000007050572a4 */ /* 0x008fe2000f8e02ff */
[----:B0-----:R-:W-:-:S05]  /*00b0*/  IMAD R5, R5, UR4, R0 ;  /* 0x0000000405057c24 */ /* 0x001fca000f8e0200 */
[----:B------:R-:W-:-:S13]  /*00c0*/  ISETP.GE.U32.AND P0, PT, R5, UR5, PT ;  /* 0x0000000505007c0c */ /* 0x000fda000bf06070 */
[----:B------:R-:W-:Y:S05]  /*00d0*/  @P0 EXIT ;  /* 0x000000000000094d */ /* 0x000fea0003800000 */
[----:B------:R-:W0:Y:S01]  /*00e0*/  LDC.64 R2, c[0x0][0x380] ;  /* 0x0000e000ff027b82 */ /* 0x000e220000000a00 */
[----:B------:R-:W1:Y:S01]  /*00f0*/  LDCU.64 UR4, c[0x0][0x358] ;  /* 0x00006b00ff0477ac */ /* 0x000e620008000a00 */
[----:B------:R-:W2:Y:S01]  /*0100*/  LDCU.64 UR8, c[0x0][0x398] ;  /* 0x00007300ff0877ac */ /* 0x000ea20008000a00 */
[----:B------:R-:W3:Y:S01]  /*0110*/  LDCU UR6, c[0x0][0x3a0] ;  /* 0x00007400ff0677ac */ /* 0x000ee20008000800 */
[----:B0-----:R-:W-:-:S06]  /*0120*/  IMAD.WIDE.U32 R2, R5, 0x4, R2 ;  /* 0x0000000405027825 */ /* 0x001fcc00078e0002 */
[----:B-1----:R-:W3:Y:S01]  /*0130*/  LDG.E R2, desc[UR4][R2.64] ;  /* 0x0000000402027981 */ /* 0x002ee2000c1e1900 */
[----:B--2---:R-:W-:-:S05]  /*0140*/  IADD3 R4, P1, PT, R5, UR8, RZ ;  /* 0x0000000805047c10 */ /* 0x004fca000ff3e0ff */
[----:B------:R-:W-:Y:S01]  /*0150*/  IMAD.X R5, RZ, RZ, UR9, P1 ;  /* 0x00000009ff057e24 */ /* 0x000fe200088e06ff */
[----:B---3--:R-:W-:-:S04]  /*0160*/  FSETP.GEU.AND P0, PT, R2, UR6, PT ;  /* 0x0000000602007c0b */ /* 0x008fc8000bf0e000 */
[----:B------:R-:W-:-:S05]  /*0170*/  SEL R7, RZ, 0x1, P0 ;  /* 0x00000001ff077807 */ /* 0x000fca0000000000 */
[----:B------:R-:W-:Y:S01]  /*0180*/  STG.E.U8 desc[UR4][R4.64], R7 ;  /* 0x0000000704007986 */ /* 0x000fe2000c101104 */
[----:B------:R-:W-:Y:S05]  /*0190*/  EXIT ;  /* 0x000000000000794d */ /* 0x000fea0003800000 */
.L_x_118:
        /* <DEDUP_REMOVED lines=14> */
.L_x_131:


//--------------------- .nv.shared.reserved.0     --------------------------
	.section	.nv.shared.reserved.0,"aw",@nobits
	.weak		__nv_reservedSMEM_offset_0_alias
	.size		__nv_reservedSMEM_offset_0_alias, 0, 64
	.other		__nv_reservedSMEM_offset_0_alias,@"STO_CUDA_RESERVED_SHARED STV_DEFAULT"
__nv_reservedSMEM_offset_0_alias:
	.zero		0
	.zero		64


//--------------------- .nv.shared._Z22detect_body_bounds_gpuPKbPjjjjjjj --------------------------
	.section	.nv.shared._Z22detect_body_bounds_gpuPKbPjjjjjjj,"aw",@nobits
	.sectionflags	@""
	.align	4
.nv.shared._Z22detect_body_bounds_gpuPKbPjjjjjjj:
	.zero		9216


//--------------------- .nv.constant0._Z22mean_std_normalizationPfS_S_jj --------------------------
	.section	.nv.constant0._Z22mean_std_normalizationPfS_S_jj,"a",@progbits
	.sectionflags	@""
	.align	4
.nv.constant0._Z22mean_std_normalizationPfS_S_jj:
	.zero		928


//--------------------- .nv.constant0._Z24squared_accumulation_gpuPfS_S_jj --------------------------
	.section	.nv.constant0._Z24squared_accumulation_gpuPfS_S_jj,"a",@progbits
	.sectionflags	@""
	.align	4
.nv.constant0._Z24squared_accumulation_gpuPfS_S_jj:
	.zero		928


//--------------------- .nv.constant0._Z16accumulation_gpuPfS_jj --------------------------
	.section	.nv.constant0._Z16accumulation_gpuPfS_jj,"a",@progbits
	.sectionflags	@""
	.align	4
.nv.constant0._Z16accumulation_gpuPfS_jj:
	.zero		920


//--------------------- .nv.constant0._Z24resize_gt_slice_and_cropPhS_PjS0_Pfjjjj --------------------------
	.section	.nv.constant0._Z24resize_gt_slice_and_cropPhS_PjS0_Pfjjjj,"a",@progbits
	.sectionflags	@""
	.align	4
.nv.constant0._Z24resize_gt_slice_and_cropPhS_PjS0_Pfjjjj:
	.zero		952


//--------------------- .nv.constant0._Z28resize_volume_slice_and_cropPfS_PjS0_S_jjjj --------------------------
	.section	.nv.constant0._Z28resize_volume_slice_and_cropPfS_PjS0_S_jjjj,"a",@progbits
	.sectionflags	@""
	.align	4
.nv.constant0._Z28resize_volume_slice_and_cropPfS_PjS0_S_jjjj:
	.zero		952


//--------------------- .nv.constant0._Z32get_organ_mask_accs_gpu_multiplePKhPjS1_hS1_j --------------------------
	.section	.nv.constant0._Z32get_organ_mask_accs_gpu_multiplePKhPjS1_hS1_j,"a",@progbits
	.sectionflags	@""
	.align	4
.nv.constant0._Z32get_organ_mask_accs_gpu_multiplePKhPjS1_hS1_j:
	.zero		940


//--------------------- .nv.constant0._Z23get_organ_mask_accs_gpuPKhhPj --------------------------
	.section	.nv.constant0._Z23get_organ_mask_accs_gpuPKhhPj,"a",@progbits
	.sectionflags	@""
	.align	4
.nv.constant0._Z23get_organ_mask_accs_gpuPKhhPj:
	.zero		920


//--------------------- .nv.constant0._Z22detect_body_bounds_gpuPKbPjjjjjjj --------------------------
	.section	.nv.constant0._Z22detect_body_bounds_gpuPKbPjjjjjjj,"a",@progbits
	.sectionflags	@""
	.align	4
.nv.constant0._Z22detect_body_bounds_gpuPKbPjjjjjjj:
	.zero		936


//--------------------- .nv.constant0._Z27volume_air_segmentation_gpuPKfjjjPbf --------------------------
	.section	.nv.constant0._Z27volume_air_segmentation_gpuPKfjjjPbf,"a",@progbits
	.sectionflags	@""
	.align	4
.nv.constant0._Z27volume_air_segmentation_gpuPKfjjjPbf:
	.zero		932


//--------------------- SYMBOLS --------------------------

	.type		.nv.reservedSmem.offset0,@object
	.size		.nv.reservedSmem.offset0,0x4
	.type		.nv.reservedSmem.cap,@object
	.size		.nv.reservedSmem.cap,0x4
